//
// Generated by NVIDIA NVVM Compiler
//
// Compiler Build ID: CL-36424714
// Cuda compilation tools, release 13.0, V13.0.88
// Based on NVVM 20.0.0
//

.version 9.0
.target sm_100
.address_size 64

	// .globl	_Z14valueIterationPdS_S_S_S_
.extern .func  (.param .b64 func_retval0) malloc
(
	.param .b64 malloc_param_0
)
;
.extern .func free
(
	.param .b64 free_param_0
)
;
.const .align 4 .u32 d_nr;
.const .align 4 .u32 d_ntheta;
.const .align 4 .u32 d_nphi;
.const .align 8 .f64 d_perr;
.const .align 8 .f64 d_gamma1;
.const .align 8 .f64 d_vGoal;
.const .align 8 .f64 d_vObst;
.const .align 8 .f64 d_vMove;
.const .align 8 .f64 d_vInitial;
.const .align 4 .u32 d_numActions;

.visible .entry _Z14valueIterationPdS_S_S_S_(
	.param .u64 .ptr .align 1 _Z14valueIterationPdS_S_S_S__param_0,
	.param .u64 .ptr .align 1 _Z14valueIterationPdS_S_S_S__param_1,
	.param .u64 .ptr .align 1 _Z14valueIterationPdS_S_S_S__param_2,
	.param .u64 .ptr .align 1 _Z14valueIterationPdS_S_S_S__param_3,
	.param .u64 .ptr .align 1 _Z14valueIterationPdS_S_S_S__param_4
)
{
	.reg .pred 	%p<102>;
	.reg .b32 	%r<153>;
	.reg .b64 	%rd<108>;
	.reg .b64 	%fd<367>;

	ld.param.u64 	%rd33, [_Z14valueIterationPdS_S_S_S__param_0];
	ld.param.u64 	%rd34, [_Z14valueIterationPdS_S_S_S__param_1];
	ld.param.u64 	%rd36, [_Z14valueIterationPdS_S_S_S__param_2];
	ld.param.u64 	%rd35, [_Z14valueIterationPdS_S_S_S__param_3];
	ld.param.u64 	%rd37, [_Z14valueIterationPdS_S_S_S__param_4];
	cvta.to.global.u64 	%rd1, %rd36;
	cvta.to.global.u64 	%rd2, %rd37;
	mov.u32 	%r66, %ctaid.x;
	mov.u32 	%r67, %ntid.x;
	mov.u32 	%r68, %tid.x;
	mad.lo.s32 	%r1, %r66, %r67, %r68;
	mov.u32 	%r69, %ctaid.y;
	mov.u32 	%r70, %ntid.y;
	mov.u32 	%r71, %tid.y;
	mad.lo.s32 	%r72, %r69, %r70, %r71;
	mov.u32 	%r73, %ctaid.z;
	mov.u32 	%r74, %ntid.z;
	mov.u32 	%r75, %tid.z;
	mad.lo.s32 	%r76, %r73, %r74, %r75;
	ld.const.u32 	%r4, [d_numActions];
	mul.wide.s32 	%rd38, %r4, 8;
	{ // callseq 0, 0
	.param .b64 param0;
	st.param.b64 	[param0], %rd38;
	.param .b64 retval0;
	call.uni (retval0), 
	malloc, 
	(
	param0
	);
	ld.param.b64 	%rd39, [retval0];
	} // callseq 0
	{ // callseq 1, 0
	.param .b64 param0;
	st.param.b64 	[param0], %rd38;
	.param .b64 retval0;
	call.uni (retval0), 
	malloc, 
	(
	param0
	);
	ld.param.b64 	%rd40, [retval0];
	} // callseq 1
	ld.const.u32 	%r5, [d_nr];
	setp.ge.s32 	%p1, %r1, %r5;
	ld.const.u32 	%r77, [d_ntheta];
	setp.ge.s32 	%p2, %r72, %r77;
	or.pred  	%p3, %p1, %p2;
	ld.const.u32 	%r78, [d_nphi];
	setp.ge.s32 	%p4, %r76, %r78;
	or.pred  	%p5, %p3, %p4;
	@%p5 bra 	$L__BB0_63;
	cvta.to.global.u64 	%rd41, %rd33;
	mul.lo.s32 	%r8, %r5, %r76;
	add.s32 	%r9, %r8, %r1;
	mul.lo.s32 	%r10, %r9, %r77;
	add.s32 	%r11, %r10, %r72;
	mul.wide.s32 	%rd42, %r11, 8;
	add.s64 	%rd43, %rd41, %rd42;
	ld.global.f64 	%fd57, [%rd43];
	setp.neu.f64 	%p6, %fd57, 0d0000000000000000;
	@%p6 bra 	$L__BB0_63;
	cvta.to.global.u64 	%rd44, %rd34;
	add.s64 	%rd46, %rd44, %rd42;
	ld.global.f64 	%fd58, [%rd46];
	setp.neu.f64 	%p7, %fd58, 0d0000000000000000;
	@%p7 bra 	$L__BB0_63;
	add.s64 	%rd5, %rd2, %rd42;
	ld.global.f64 	%fd59, [%rd5];
	st.f64 	[%rd39], %fd59;
	setp.ne.s32 	%p8, %r1, 0;
	@%p8 bra 	$L__BB0_5;
	mul.lo.s32 	%r81, %r8, %r77;
	add.s32 	%r82, %r77, %r72;
	add.s32 	%r83, %r82, %r81;
	mul.wide.s32 	%rd52, %r83, 8;
	add.s64 	%rd53, %rd2, %rd52;
	ld.global.f64 	%fd62, [%rd53];
	st.f64 	[%rd39+8], %fd62;
	add.s32 	%r84, %r81, %r72;
	mul.wide.s32 	%rd54, %r84, 8;
	add.s64 	%rd55, %rd2, %rd54;
	ld.global.f64 	%fd63, [%rd55];
	st.f64 	[%rd39+16], %fd63;
	bra.uni 	$L__BB0_6;
$L__BB0_5:
	mul.wide.s32 	%rd48, %r77, 8;
	add.s64 	%rd49, %rd5, %rd48;
	ld.global.f64 	%fd60, [%rd49];
	st.f64 	[%rd39+8], %fd60;
	add.s32 	%r79, %r9, -1;
	mad.lo.s32 	%r80, %r79, %r77, %r72;
	mul.wide.s32 	%rd50, %r80, 8;
	add.s64 	%rd51, %rd2, %rd50;
	ld.global.f64 	%fd61, [%rd51];
	st.f64 	[%rd39+16], %fd61;
$L__BB0_6:
	setp.ne.s32 	%p9, %r72, 0;
	@%p9 bra 	$L__BB0_8;
	mul.wide.s32 	%rd58, %r10, 8;
	add.s64 	%rd59, %rd2, %rd58;
	ld.global.f64 	%fd68, [%rd59+8];
	st.f64 	[%rd39+24], %fd68;
	mul.wide.s32 	%rd60, %r77, 8;
	add.s64 	%rd61, %rd60, %rd59;
	ld.global.f64 	%fd69, [%rd61+-8];
	st.f64 	[%rd39+32], %fd69;
	bra.uni 	$L__BB0_11;
$L__BB0_8:
	add.s32 	%r85, %r77, -1;
	setp.ne.s32 	%p10, %r72, %r85;
	@%p10 bra 	$L__BB0_10;
	mul.wide.s32 	%rd56, %r10, 8;
	add.s64 	%rd57, %rd2, %rd56;
	ld.global.f64 	%fd66, [%rd57];
	st.f64 	[%rd39+24], %fd66;
	ld.global.f64 	%fd67, [%rd5+-8];
	st.f64 	[%rd39+32], %fd67;
	bra.uni 	$L__BB0_11;
$L__BB0_10:
	ld.global.f64 	%fd64, [%rd5+8];
	st.f64 	[%rd39+24], %fd64;
	ld.global.f64 	%fd65, [%rd5+-8];
	st.f64 	[%rd39+32], %fd65;
$L__BB0_11:
	setp.ne.s32 	%p11, %r76, 0;
	@%p11 bra 	$L__BB0_13;
	add.s32 	%r98, %r5, %r1;
	mad.lo.s32 	%r99, %r98, %r77, %r72;
	mul.wide.s32 	%rd70, %r99, 8;
	add.s64 	%rd71, %rd2, %rd70;
	ld.global.f64 	%fd74, [%rd71];
	st.f64 	[%rd39+40], %fd74;
	add.s32 	%r100, %r78, -1;
	mad.lo.s32 	%r101, %r100, %r5, %r1;
	mad.lo.s32 	%r102, %r101, %r77, %r72;
	mul.wide.s32 	%rd72, %r102, 8;
	add.s64 	%rd73, %rd2, %rd72;
	ld.global.f64 	%fd75, [%rd73];
	st.f64 	[%rd39+48], %fd75;
	bra.uni 	$L__BB0_16;
$L__BB0_13:
	add.s32 	%r86, %r78, -1;
	setp.ne.s32 	%p12, %r76, %r86;
	@%p12 bra 	$L__BB0_15;
	mad.lo.s32 	%r94, %r77, %r1, %r72;
	mul.wide.s32 	%rd66, %r94, 8;
	add.s64 	%rd67, %rd2, %rd66;
	ld.global.f64 	%fd72, [%rd67];
	st.f64 	[%rd39+40], %fd72;
	sub.s32 	%r95, %r8, %r5;
	add.s32 	%r96, %r95, %r1;
	mad.lo.s32 	%r97, %r96, %r77, %r72;
	mul.wide.s32 	%rd68, %r97, 8;
	add.s64 	%rd69, %rd2, %rd68;
	ld.global.f64 	%fd73, [%rd69];
	st.f64 	[%rd39+48], %fd73;
	bra.uni 	$L__BB0_16;
$L__BB0_15:
	add.s32 	%r87, %r8, %r5;
	add.s32 	%r88, %r9, %r5;
	mad.lo.s32 	%r89, %r88, %r77, %r72;
	mul.wide.s32 	%rd62, %r89, 8;
	add.s64 	%rd63, %rd2, %rd62;
	ld.global.f64 	%fd70, [%rd63];
	st.f64 	[%rd39+40], %fd70;
	shl.b32 	%r90, %r5, 1;
	sub.s32 	%r91, %r87, %r90;
	add.s32 	%r92, %r91, %r1;
	mad.lo.s32 	%r93, %r92, %r77, %r72;
	mul.wide.s32 	%rd64, %r93, 8;
	add.s64 	%rd65, %rd2, %rd64;
	ld.global.f64 	%fd71, [%rd65];
	st.f64 	[%rd39+48], %fd71;
$L__BB0_16:
	setp.lt.s32 	%p13, %r4, 1;
	mov.f64 	%fd341, 0d0000000000000000;
	@%p13 bra 	$L__BB0_29;
	and.b32  	%r12, %r4, 15;
	setp.lt.u32 	%p14, %r4, 16;
	mov.f64 	%fd341, 0d0000000000000000;
	mov.b32 	%r134, 0;
	@%p14 bra 	$L__BB0_20;
	and.b32  	%r134, %r4, 2147483632;
	neg.s32 	%r138, %r134;
	add.s64 	%rd100, %rd39, 64;
	mov.f64 	%fd341, 0d0000000000000000;
$L__BB0_19:
	.pragma "nounroll";
	ld.f64 	%fd80, [%rd100+-64];
	add.f64 	%fd81, %fd341, %fd80;
	ld.f64 	%fd82, [%rd100+-56];
	add.f64 	%fd83, %fd81, %fd82;
	ld.f64 	%fd84, [%rd100+-48];
	add.f64 	%fd85, %fd83, %fd84;
	ld.f64 	%fd86, [%rd100+-40];
	add.f64 	%fd87, %fd85, %fd86;
	ld.f64 	%fd88, [%rd100+-32];
	add.f64 	%fd89, %fd87, %fd88;
	ld.f64 	%fd90, [%rd100+-24];
	add.f64 	%fd91, %fd89, %fd90;
	ld.f64 	%fd92, [%rd100+-16];
	add.f64 	%fd93, %fd91, %fd92;
	ld.f64 	%fd94, [%rd100+-8];
	add.f64 	%fd95, %fd93, %fd94;
	ld.f64 	%fd96, [%rd100];
	add.f64 	%fd97, %fd95, %fd96;
	ld.f64 	%fd98, [%rd100+8];
	add.f64 	%fd99, %fd97, %fd98;
	ld.f64 	%fd100, [%rd100+16];
	add.f64 	%fd101, %fd99, %fd100;
	ld.f64 	%fd102, [%rd100+24];
	add.f64 	%fd103, %fd101, %fd102;
	ld.f64 	%fd104, [%rd100+32];
	add.f64 	%fd105, %fd103, %fd104;
	ld.f64 	%fd106, [%rd100+40];
	add.f64 	%fd107, %fd105, %fd106;
	ld.f64 	%fd108, [%rd100+48];
	add.f64 	%fd109, %fd107, %fd108;
	ld.f64 	%fd110, [%rd100+56];
	add.f64 	%fd341, %fd109, %fd110;
	add.s32 	%r138, %r138, 16;
	add.s64 	%rd100, %rd100, 128;
	setp.eq.s32 	%p15, %r138, 0;
	@%p15 bra 	$L__BB0_20;
	bra.uni 	$L__BB0_19;
$L__BB0_20:
	setp.eq.s32 	%p16, %r12, 0;
	@%p16 bra 	$L__BB0_29;
	and.b32  	%r16, %r4, 7;
	setp.lt.u32 	%p17, %r12, 8;
	@%p17 bra 	$L__BB0_23;
	mul.wide.u32 	%rd74, %r134, 8;
	add.s64 	%rd75, %rd39, %rd74;
	ld.f64 	%fd112, [%rd75];
	add.f64 	%fd113, %fd341, %fd112;
	ld.f64 	%fd114, [%rd75+8];
	add.f64 	%fd115, %fd113, %fd114;
	ld.f64 	%fd116, [%rd75+16];
	add.f64 	%fd117, %fd115, %fd116;
	ld.f64 	%fd118, [%rd75+24];
	add.f64 	%fd119, %fd117, %fd118;
	ld.f64 	%fd120, [%rd75+32];
	add.f64 	%fd121, %fd119, %fd120;
	ld.f64 	%fd122, [%rd75+40];
	add.f64 	%fd123, %fd121, %fd122;
	ld.f64 	%fd124, [%rd75+48];
	add.f64 	%fd125, %fd123, %fd124;
	ld.f64 	%fd126, [%rd75+56];
	add.f64 	%fd341, %fd125, %fd126;
	add.s32 	%r134, %r134, 8;
$L__BB0_23:
	setp.eq.s32 	%p18, %r16, 0;
	@%p18 bra 	$L__BB0_29;
	and.b32  	%r19, %r4, 3;
	setp.lt.u32 	%p19, %r16, 4;
	@%p19 bra 	$L__BB0_26;
	mul.wide.u32 	%rd76, %r134, 8;
	add.s64 	%rd77, %rd39, %rd76;
	ld.f64 	%fd128, [%rd77];
	add.f64 	%fd129, %fd341, %fd128;
	ld.f64 	%fd130, [%rd77+8];
	add.f64 	%fd131, %fd129, %fd130;
	ld.f64 	%fd132, [%rd77+16];
	add.f64 	%fd133, %fd131, %fd132;
	ld.f64 	%fd134, [%rd77+24];
	add.f64 	%fd341, %fd133, %fd134;
	add.s32 	%r134, %r134, 4;
$L__BB0_26:
	setp.eq.s32 	%p20, %r19, 0;
	@%p20 bra 	$L__BB0_29;
	mul.wide.u32 	%rd78, %r134, 8;
	add.s64 	%rd99, %rd39, %rd78;
	neg.s32 	%r137, %r19;
$L__BB0_28:
	.pragma "nounroll";
	ld.f64 	%fd135, [%rd99];
	add.f64 	%fd341, %fd341, %fd135;
	add.s64 	%rd99, %rd99, 8;
	add.s32 	%r137, %r137, 1;
	setp.ne.s32 	%p21, %r137, 0;
	@%p21 bra 	$L__BB0_28;
$L__BB0_29:
	setp.lt.s32 	%p22, %r4, 1;
	@%p22 bra 	$L__BB0_36;
	ld.const.f64 	%fd12, [d_vMove];
	ld.const.f64 	%fd13, [d_gamma1];
	ld.const.f64 	%fd136, [d_perr];
	mov.f64 	%fd137, 0d3FF0000000000000;
	sub.f64 	%fd14, %fd137, %fd136;
	div.rn.f64 	%fd15, %fd136, 0d4018000000000000;
	and.b32  	%r25, %r4, 3;
	setp.lt.u32 	%p23, %r4, 4;
	mov.b32 	%r140, 0;
	@%p23 bra 	$L__BB0_33;
	and.b32  	%r140, %r4, 2147483644;
	neg.s32 	%r139, %r140;
	add.s64 	%rd102, %rd39, 16;
	add.s64 	%rd101, %rd40, 16;
$L__BB0_32:
	ld.f64 	%fd138, [%rd102+-16];
	sub.f64 	%fd139, %fd341, %fd138;
	mul.f64 	%fd140, %fd15, %fd139;
	fma.rn.f64 	%fd141, %fd14, %fd138, %fd140;
	fma.rn.f64 	%fd142, %fd13, %fd141, %fd12;
	st.f64 	[%rd101+-16], %fd142;
	ld.f64 	%fd143, [%rd102+-8];
	sub.f64 	%fd144, %fd341, %fd143;
	mul.f64 	%fd145, %fd15, %fd144;
	fma.rn.f64 	%fd146, %fd14, %fd143, %fd145;
	fma.rn.f64 	%fd147, %fd13, %fd146, %fd12;
	st.f64 	[%rd101+-8], %fd147;
	ld.f64 	%fd148, [%rd102];
	sub.f64 	%fd149, %fd341, %fd148;
	mul.f64 	%fd150, %fd15, %fd149;
	fma.rn.f64 	%fd151, %fd14, %fd148, %fd150;
	fma.rn.f64 	%fd152, %fd13, %fd151, %fd12;
	st.f64 	[%rd101], %fd152;
	ld.f64 	%fd153, [%rd102+8];
	sub.f64 	%fd154, %fd341, %fd153;
	mul.f64 	%fd155, %fd15, %fd154;
	fma.rn.f64 	%fd156, %fd14, %fd153, %fd155;
	fma.rn.f64 	%fd157, %fd13, %fd156, %fd12;
	st.f64 	[%rd101+8], %fd157;
	add.s32 	%r139, %r139, 4;
	add.s64 	%rd102, %rd102, 32;
	add.s64 	%rd101, %rd101, 32;
	setp.ne.s32 	%p24, %r139, 0;
	@%p24 bra 	$L__BB0_32;
$L__BB0_33:
	setp.eq.s32 	%p25, %r25, 0;
	@%p25 bra 	$L__BB0_36;
	mul.wide.u32 	%rd79, %r140, 8;
	add.s64 	%rd104, %rd40, %rd79;
	add.s64 	%rd103, %rd39, %rd79;
	neg.s32 	%r141, %r25;
$L__BB0_35:
	.pragma "nounroll";
	ld.f64 	%fd158, [%rd103];
	sub.f64 	%fd159, %fd341, %fd158;
	mul.f64 	%fd160, %fd15, %fd159;
	fma.rn.f64 	%fd161, %fd14, %fd158, %fd160;
	fma.rn.f64 	%fd162, %fd13, %fd161, %fd12;
	st.f64 	[%rd104], %fd162;
	add.s64 	%rd104, %rd104, 8;
	add.s64 	%rd103, %rd103, 8;
	add.s32 	%r141, %r141, 1;
	setp.ne.s32 	%p26, %r141, 0;
	@%p26 bra 	$L__BB0_35;
$L__BB0_36:
	setp.lt.s32 	%p27, %r4, 1;
	ld.f64 	%fd351, [%rd40];
	@%p27 bra 	$L__BB0_61;
	and.b32  	%r36, %r4, 15;
	setp.lt.u32 	%p28, %r4, 16;
	mov.b32 	%r144, 0;
	@%p28 bra 	$L__BB0_40;
	and.b32  	%r144, %r4, 2147483632;
	neg.s32 	%r142, %r144;
	add.s64 	%rd105, %rd40, 64;
$L__BB0_39:
	.pragma "nounroll";
	ld.f64 	%fd165, [%rd105+-64];
	setp.gt.f64 	%p29, %fd165, %fd351;
	selp.f64 	%fd166, %fd165, %fd351, %p29;
	ld.f64 	%fd167, [%rd105+-56];
	setp.gt.f64 	%p30, %fd167, %fd166;
	selp.f64 	%fd168, %fd167, %fd166, %p30;
	ld.f64 	%fd169, [%rd105+-48];
	setp.gt.f64 	%p31, %fd169, %fd168;
	selp.f64 	%fd170, %fd169, %fd168, %p31;
	ld.f64 	%fd171, [%rd105+-40];
	setp.gt.f64 	%p32, %fd171, %fd170;
	selp.f64 	%fd172, %fd171, %fd170, %p32;
	ld.f64 	%fd173, [%rd105+-32];
	setp.gt.f64 	%p33, %fd173, %fd172;
	selp.f64 	%fd174, %fd173, %fd172, %p33;
	ld.f64 	%fd175, [%rd105+-24];
	setp.gt.f64 	%p34, %fd175, %fd174;
	selp.f64 	%fd176, %fd175, %fd174, %p34;
	ld.f64 	%fd177, [%rd105+-16];
	setp.gt.f64 	%p35, %fd177, %fd176;
	selp.f64 	%fd178, %fd177, %fd176, %p35;
	ld.f64 	%fd179, [%rd105+-8];
	setp.gt.f64 	%p36, %fd179, %fd178;
	selp.f64 	%fd180, %fd179, %fd178, %p36;
	ld.f64 	%fd181, [%rd105];
	setp.gt.f64 	%p37, %fd181, %fd180;
	selp.f64 	%fd182, %fd181, %fd180, %p37;
	ld.f64 	%fd183, [%rd105+8];
	setp.gt.f64 	%p38, %fd183, %fd182;
	selp.f64 	%fd184, %fd183, %fd182, %p38;
	ld.f64 	%fd185, [%rd105+16];
	setp.gt.f64 	%p39, %fd185, %fd184;
	selp.f64 	%fd186, %fd185, %fd184, %p39;
	ld.f64 	%fd187, [%rd105+24];
	setp.gt.f64 	%p40, %fd187, %fd186;
	selp.f64 	%fd188, %fd187, %fd186, %p40;
	ld.f64 	%fd189, [%rd105+32];
	setp.gt.f64 	%p41, %fd189, %fd188;
	selp.f64 	%fd190, %fd189, %fd188, %p41;
	ld.f64 	%fd191, [%rd105+40];
	setp.gt.f64 	%p42, %fd191, %fd190;
	selp.f64 	%fd192, %fd191, %fd190, %p42;
	ld.f64 	%fd193, [%rd105+48];
	setp.gt.f64 	%p43, %fd193, %fd192;
	selp.f64 	%fd194, %fd193, %fd192, %p43;
	ld.f64 	%fd195, [%rd105+56];
	setp.gt.f64 	%p44, %fd195, %fd194;
	selp.f64 	%fd351, %fd195, %fd194, %p44;
	add.s32 	%r142, %r142, 16;
	add.s64 	%rd105, %rd105, 128;
	setp.ne.s32 	%p45, %r142, 0;
	@%p45 bra 	$L__BB0_39;
$L__BB0_40:
	setp.eq.s32 	%p46, %r36, 0;
	@%p46 bra 	$L__BB0_49;
	and.b32  	%r42, %r4, 7;
	setp.lt.u32 	%p47, %r36, 8;
	@%p47 bra 	$L__BB0_43;
	mul.wide.u32 	%rd82, %r144, 8;
	add.s64 	%rd83, %rd40, %rd82;
	ld.f64 	%fd197, [%rd83];
	setp.gt.f64 	%p48, %fd197, %fd351;
	selp.f64 	%fd198, %fd197, %fd351, %p48;
	ld.f64 	%fd199, [%rd83+8];
	setp.gt.f64 	%p49, %fd199, %fd198;
	selp.f64 	%fd200, %fd199, %fd198, %p49;
	ld.f64 	%fd201, [%rd83+16];
	setp.gt.f64 	%p50, %fd201, %fd200;
	selp.f64 	%fd202, %fd201, %fd200, %p50;
	ld.f64 	%fd203, [%rd83+24];
	setp.gt.f64 	%p51, %fd203, %fd202;
	selp.f64 	%fd204, %fd203, %fd202, %p51;
	ld.f64 	%fd205, [%rd83+32];
	setp.gt.f64 	%p52, %fd205, %fd204;
	selp.f64 	%fd206, %fd205, %fd204, %p52;
	ld.f64 	%fd207, [%rd83+40];
	setp.gt.f64 	%p53, %fd207, %fd206;
	selp.f64 	%fd208, %fd207, %fd206, %p53;
	ld.f64 	%fd209, [%rd83+48];
	setp.gt.f64 	%p54, %fd209, %fd208;
	selp.f64 	%fd210, %fd209, %fd208, %p54;
	ld.f64 	%fd211, [%rd83+56];
	setp.gt.f64 	%p55, %fd211, %fd210;
	selp.f64 	%fd351, %fd211, %fd210, %p55;
	add.s32 	%r144, %r144, 8;
$L__BB0_43:
	setp.eq.s32 	%p56, %r42, 0;
	@%p56 bra 	$L__BB0_49;
	and.b32  	%r45, %r4, 3;
	setp.lt.u32 	%p57, %r42, 4;
	@%p57 bra 	$L__BB0_46;
	mul.wide.u32 	%rd84, %r144, 8;
	add.s64 	%rd85, %rd40, %rd84;
	ld.f64 	%fd213, [%rd85];
	setp.gt.f64 	%p58, %fd213, %fd351;
	selp.f64 	%fd214, %fd213, %fd351, %p58;
	ld.f64 	%fd215, [%rd85+8];
	setp.gt.f64 	%p59, %fd215, %fd214;
	selp.f64 	%fd216, %fd215, %fd214, %p59;
	ld.f64 	%fd217, [%rd85+16];
	setp.gt.f64 	%p60, %fd217, %fd216;
	selp.f64 	%fd218, %fd217, %fd216, %p60;
	ld.f64 	%fd219, [%rd85+24];
	setp.gt.f64 	%p61, %fd219, %fd218;
	selp.f64 	%fd351, %fd219, %fd218, %p61;
	add.s32 	%r144, %r144, 4;
$L__BB0_46:
	setp.eq.s32 	%p62, %r45, 0;
	@%p62 bra 	$L__BB0_49;
	mul.wide.u32 	%rd86, %r144, 8;
	add.s64 	%rd106, %rd40, %rd86;
	neg.s32 	%r146, %r45;
$L__BB0_48:
	.pragma "nounroll";
	ld.f64 	%fd220, [%rd106];
	setp.gt.f64 	%p63, %fd220, %fd351;
	selp.f64 	%fd351, %fd220, %fd351, %p63;
	add.s64 	%rd106, %rd106, 8;
	add.s32 	%r146, %r146, 1;
	setp.ne.s32 	%p64, %r146, 0;
	@%p64 bra 	$L__BB0_48;
$L__BB0_49:
	setp.lt.u32 	%p65, %r4, 16;
	mul.wide.s32 	%rd87, %r11, 8;
	add.s64 	%rd88, %rd1, %rd87;
	st.global.f64 	[%rd88], %fd351;
	ld.f64 	%fd357, [%rd40];
	mov.b32 	%r149, 0;
	@%p65 bra 	$L__BB0_52;
	and.b32  	%r149, %r4, 2147483632;
	mov.b32 	%r147, 0;
	mov.f64 	%fd352, 0d0000000000000000;
$L__BB0_51:
	.pragma "nounroll";
	mul.wide.u32 	%rd89, %r147, 8;
	add.s64 	%rd90, %rd40, %rd89;
	ld.f64 	%fd225, [%rd90];
	setp.gt.f64 	%p66, %fd225, %fd357;
	selp.f64 	%fd226, %fd225, %fd357, %p66;
	selp.f64 	%fd227, %fd352, %fd366, %p66;
	add.s32 	%r109, %r147, 1;
	ld.f64 	%fd228, [%rd90+8];
	setp.gt.f64 	%p67, %fd228, %fd226;
	cvt.rn.f64.u32 	%fd229, %r109;
	selp.f64 	%fd230, %fd228, %fd226, %p67;
	selp.f64 	%fd231, %fd229, %fd227, %p67;
	add.s32 	%r110, %r147, 2;
	ld.f64 	%fd232, [%rd90+16];
	setp.gt.f64 	%p68, %fd232, %fd230;
	cvt.rn.f64.u32 	%fd233, %r110;
	selp.f64 	%fd234, %fd232, %fd230, %p68;
	selp.f64 	%fd235, %fd233, %fd231, %p68;
	add.s32 	%r111, %r147, 3;
	ld.f64 	%fd236, [%rd90+24];
	setp.gt.f64 	%p69, %fd236, %fd234;
	cvt.rn.f64.u32 	%fd237, %r111;
	selp.f64 	%fd238, %fd236, %fd234, %p69;
	selp.f64 	%fd239, %fd237, %fd235, %p69;
	add.s32 	%r112, %r147, 4;
	ld.f64 	%fd240, [%rd90+32];
	setp.gt.f64 	%p70, %fd240, %fd238;
	cvt.rn.f64.u32 	%fd241, %r112;
	selp.f64 	%fd242, %fd240, %fd238, %p70;
	selp.f64 	%fd243, %fd241, %fd239, %p70;
	add.s32 	%r113, %r147, 5;
	ld.f64 	%fd244, [%rd90+40];
	setp.gt.f64 	%p71, %fd244, %fd242;
	cvt.rn.f64.u32 	%fd245, %r113;
	selp.f64 	%fd246, %fd244, %fd242, %p71;
	selp.f64 	%fd247, %fd245, %fd243, %p71;
	add.s32 	%r114, %r147, 6;
	ld.f64 	%fd248, [%rd90+48];
	setp.gt.f64 	%p72, %fd248, %fd246;
	cvt.rn.f64.u32 	%fd249, %r114;
	selp.f64 	%fd250, %fd248, %fd246, %p72;
	selp.f64 	%fd251, %fd249, %fd247, %p72;
	add.s32 	%r115, %r147, 7;
	ld.f64 	%fd252, [%rd90+56];
	setp.gt.f64 	%p73, %fd252, %fd250;
	cvt.rn.f64.u32 	%fd253, %r115;
	selp.f64 	%fd254, %fd252, %fd250, %p73;
	selp.f64 	%fd255, %fd253, %fd251, %p73;
	add.s32 	%r116, %r147, 8;
	ld.f64 	%fd256, [%rd90+64];
	setp.gt.f64 	%p74, %fd256, %fd254;
	cvt.rn.f64.u32 	%fd257, %r116;
	selp.f64 	%fd258, %fd256, %fd254, %p74;
	selp.f64 	%fd259, %fd257, %fd255, %p74;
	add.s32 	%r117, %r147, 9;
	ld.f64 	%fd260, [%rd90+72];
	setp.gt.f64 	%p75, %fd260, %fd258;
	cvt.rn.f64.u32 	%fd261, %r117;
	selp.f64 	%fd262, %fd260, %fd258, %p75;
	selp.f64 	%fd263, %fd261, %fd259, %p75;
	add.s32 	%r118, %r147, 10;
	ld.f64 	%fd264, [%rd90+80];
	setp.gt.f64 	%p76, %fd264, %fd262;
	cvt.rn.f64.u32 	%fd265, %r118;
	selp.f64 	%fd266, %fd264, %fd262, %p76;
	selp.f64 	%fd267, %fd265, %fd263, %p76;
	add.s32 	%r119, %r147, 11;
	ld.f64 	%fd268, [%rd90+88];
	setp.gt.f64 	%p77, %fd268, %fd266;
	cvt.rn.f64.u32 	%fd269, %r119;
	selp.f64 	%fd270, %fd268, %fd266, %p77;
	selp.f64 	%fd271, %fd269, %fd267, %p77;
	add.s32 	%r120, %r147, 12;
	ld.f64 	%fd272, [%rd90+96];
	setp.gt.f64 	%p78, %fd272, %fd270;
	cvt.rn.f64.u32 	%fd273, %r120;
	selp.f64 	%fd274, %fd272, %fd270, %p78;
	selp.f64 	%fd275, %fd273, %fd271, %p78;
	add.s32 	%r121, %r147, 13;
	ld.f64 	%fd276, [%rd90+104];
	setp.gt.f64 	%p79, %fd276, %fd274;
	cvt.rn.f64.u32 	%fd277, %r121;
	selp.f64 	%fd278, %fd276, %fd274, %p79;
	selp.f64 	%fd279, %fd277, %fd275, %p79;
	add.s32 	%r122, %r147, 14;
	ld.f64 	%fd280, [%rd90+112];
	setp.gt.f64 	%p80, %fd280, %fd278;
	cvt.rn.f64.u32 	%fd281, %r122;
	selp.f64 	%fd282, %fd280, %fd278, %p80;
	selp.f64 	%fd283, %fd281, %fd279, %p80;
	add.s32 	%r123, %r147, 15;
	ld.f64 	%fd284, [%rd90+120];
	setp.gt.f64 	%p81, %fd284, %fd282;
	cvt.rn.f64.u32 	%fd285, %r123;
	selp.f64 	%fd357, %fd284, %fd282, %p81;
	selp.f64 	%fd366, %fd285, %fd283, %p81;
	add.f64 	%fd352, %fd352, 0d4030000000000000;
	add.s32 	%r147, %r147, 16;
	setp.ne.s32 	%p82, %r147, %r149;
	@%p82 bra 	$L__BB0_51;
$L__BB0_52:
	setp.eq.s32 	%p83, %r36, 0;
	@%p83 bra 	$L__BB0_62;
	and.b32  	%r55, %r4, 7;
	setp.lt.u32 	%p84, %r36, 8;
	@%p84 bra 	$L__BB0_55;
	mul.wide.u32 	%rd91, %r149, 8;
	add.s64 	%rd92, %rd40, %rd91;
	ld.f64 	%fd287, [%rd92];
	setp.gt.f64 	%p85, %fd287, %fd357;
	cvt.rn.f64.u32 	%fd288, %r149;
	selp.f64 	%fd289, %fd287, %fd357, %p85;
	selp.f64 	%fd290, %fd288, %fd366, %p85;
	add.s32 	%r124, %r149, 1;
	ld.f64 	%fd291, [%rd92+8];
	setp.gt.f64 	%p86, %fd291, %fd289;
	cvt.rn.f64.u32 	%fd292, %r124;
	selp.f64 	%fd293, %fd291, %fd289, %p86;
	selp.f64 	%fd294, %fd292, %fd290, %p86;
	add.s32 	%r125, %r149, 2;
	ld.f64 	%fd295, [%rd92+16];
	setp.gt.f64 	%p87, %fd295, %fd293;
	cvt.rn.f64.u32 	%fd296, %r125;
	selp.f64 	%fd297, %fd295, %fd293, %p87;
	selp.f64 	%fd298, %fd296, %fd294, %p87;
	add.s32 	%r126, %r149, 3;
	ld.f64 	%fd299, [%rd92+24];
	setp.gt.f64 	%p88, %fd299, %fd297;
	cvt.rn.f64.u32 	%fd300, %r126;
	selp.f64 	%fd301, %fd299, %fd297, %p88;
	selp.f64 	%fd302, %fd300, %fd298, %p88;
	add.s32 	%r127, %r149, 4;
	ld.f64 	%fd303, [%rd92+32];
	setp.gt.f64 	%p89, %fd303, %fd301;
	cvt.rn.f64.u32 	%fd304, %r127;
	selp.f64 	%fd305, %fd303, %fd301, %p89;
	selp.f64 	%fd306, %fd304, %fd302, %p89;
	add.s32 	%r128, %r149, 5;
	ld.f64 	%fd307, [%rd92+40];
	setp.gt.f64 	%p90, %fd307, %fd305;
	cvt.rn.f64.u32 	%fd308, %r128;
	selp.f64 	%fd309, %fd307, %fd305, %p90;
	selp.f64 	%fd310, %fd308, %fd306, %p90;
	add.s32 	%r129, %r149, 6;
	ld.f64 	%fd311, [%rd92+48];
	setp.gt.f64 	%p91, %fd311, %fd309;
	cvt.rn.f64.u32 	%fd312, %r129;
	selp.f64 	%fd313, %fd311, %fd309, %p91;
	selp.f64 	%fd314, %fd312, %fd310, %p91;
	add.s32 	%r130, %r149, 7;
	ld.f64 	%fd315, [%rd92+56];
	setp.gt.f64 	%p92, %fd315, %fd313;
	cvt.rn.f64.u32 	%fd316, %r130;
	selp.f64 	%fd357, %fd315, %fd313, %p92;
	selp.f64 	%fd366, %fd316, %fd314, %p92;
	add.s32 	%r149, %r149, 8;
$L__BB0_55:
	setp.eq.s32 	%p93, %r55, 0;
	@%p93 bra 	$L__BB0_62;
	and.b32  	%r58, %r4, 3;
	setp.lt.u32 	%p94, %r55, 4;
	@%p94 bra 	$L__BB0_58;
	mul.wide.u32 	%rd93, %r149, 8;
	add.s64 	%rd94, %rd40, %rd93;
	ld.f64 	%fd318, [%rd94];
	setp.gt.f64 	%p95, %fd318, %fd357;
	cvt.rn.f64.u32 	%fd319, %r149;
	selp.f64 	%fd320, %fd318, %fd357, %p95;
	selp.f64 	%fd321, %fd319, %fd366, %p95;
	add.s32 	%r131, %r149, 1;
	ld.f64 	%fd322, [%rd94+8];
	setp.gt.f64 	%p96, %fd322, %fd320;
	cvt.rn.f64.u32 	%fd323, %r131;
	selp.f64 	%fd324, %fd322, %fd320, %p96;
	selp.f64 	%fd325, %fd323, %fd321, %p96;
	add.s32 	%r132, %r149, 2;
	ld.f64 	%fd326, [%rd94+16];
	setp.gt.f64 	%p97, %fd326, %fd324;
	cvt.rn.f64.u32 	%fd327, %r132;
	selp.f64 	%fd328, %fd326, %fd324, %p97;
	selp.f64 	%fd329, %fd327, %fd325, %p97;
	add.s32 	%r133, %r149, 3;
	ld.f64 	%fd330, [%rd94+24];
	setp.gt.f64 	%p98, %fd330, %fd328;
	cvt.rn.f64.u32 	%fd331, %r133;
	selp.f64 	%fd357, %fd330, %fd328, %p98;
	selp.f64 	%fd366, %fd331, %fd329, %p98;
	add.s32 	%r149, %r149, 4;
$L__BB0_58:
	setp.eq.s32 	%p99, %r58, 0;
	@%p99 bra 	$L__BB0_62;
	mul.wide.u32 	%rd95, %r149, 8;
	add.s64 	%rd107, %rd40, %rd95;
	neg.s32 	%r151, %r58;
$L__BB0_60:
	.pragma "nounroll";
	ld.f64 	%fd332, [%rd107];
	setp.gt.f64 	%p100, %fd332, %fd357;
	cvt.rn.f64.u32 	%fd333, %r149;
	selp.f64 	%fd357, %fd332, %fd357, %p100;
	selp.f64 	%fd366, %fd333, %fd366, %p100;
	add.s32 	%r149, %r149, 1;
	add.s64 	%rd107, %rd107, 8;
	add.s32 	%r151, %r151, 1;
	setp.eq.s32 	%p101, %r151, 0;
	@%p101 bra 	$L__BB0_62;
	bra.uni 	$L__BB0_60;
$L__BB0_61:
	mul.wide.s32 	%rd80, %r11, 8;
	add.s64 	%rd81, %rd1, %rd80;
	st.global.f64 	[%rd81], %fd351;
$L__BB0_62:
	cvta.to.global.u64 	%rd96, %rd35;
	mul.wide.s32 	%rd97, %r11, 8;
	add.s64 	%rd98, %rd96, %rd97;
	st.global.f64 	[%rd98], %fd366;
$L__BB0_63:
	{ // callseq 2, 0
	.param .b64 param0;
	st.param.b64 	[param0], %rd39;
	call.uni 
	free, 
	(
	param0
	);
	} // callseq 2
	{ // callseq 3, 0
	.param .b64 param0;
	st.param.b64 	[param0], %rd40;
	call.uni 
	free, 
	(
	param0
	);
	} // callseq 3
	bar.sync 	0;
	ret;

}


// ===== COMPILED SASS (sm_100) =====

	.target	sm_100

	.elftype	@"ET_EXEC"


//--------------------- .note.nv.tkinfo           --------------------------
	.section	.note.nv.tkinfo,"",@"SHT_NOTE"
	.sectionflags	@"SHF_NOTE_NV_TKINFO"
	.tkinfo
        /*0018*/ 	.word	0x00000002
        /*0030*/ 	.string	""
        /*0030*/ 	.string	"ptxas"
        /*0030*/ 	.string	"Cuda compilation tools, release 13.0, V13.0.88"
        /*0030*/ 	.string	"Build cuda_13.0.r13.0/compiler.36424714_0"
        /*0030*/ 	.string	"-arch sm_100 -m 64 "



//--------------------- .note.nv.cuinfo           --------------------------
	.section	.note.nv.cuinfo,"",@"SHT_NOTE"
	.sectionflags	@"SHF_NOTE_NV_CUINFO"
        /*0018*/ 	.short	0x0002
        /*001a*/ 	.short	0x0064
        /*001c*/ 	.short	0x0082
	.zero		2


//--------------------- .nv.info                  --------------------------
	.section	.nv.info,"",@"SHT_CUDA_INFO"
	.align	4


	//----- nvinfo : EIATTR_REGCOUNT
	.align		4
        /*0000*/ 	.byte	0x04, 0x2f
        /*0002*/ 	.short	(.L_11 - .L_10)
	.align		4
.L_10:
        /*0004*/ 	.word	index@(_Z14valueIterationPdS_S_S_S_)
        /*0008*/ 	.word	0x00000020


	//----- nvinfo : EIATTR_FRAME_SIZE
	.align		4
.L_11:
        /*000c*/ 	.byte	0x04, 0x11
        /*000e*/ 	.short	(.L_13 - .L_12)
	.align		4
.L_12:
        /*0010*/ 	.word	index@($__internal_0_$__cuda_sm20_div_rn_f64_full)
        /*0014*/ 	.word	0x00000000


	//----- nvinfo : EIATTR_FRAME_SIZE
	.align		4
.L_13:
        /*0018*/ 	.byte	0x04, 0x11
        /*001a*/ 	.short	(.L_15 - .L_14)
	.align		4
.L_14:
        /*001c*/ 	.word	index@(_Z14valueIterationPdS_S_S_S_)
        /*0020*/ 	.word	0x00000000


	//----- nvinfo : EIATTR_MIN_STACK_SIZE
	.align		4
.L_15:
        /*0024*/ 	.byte	0x04, 0x12
        /*0026*/ 	.short	(.L_17 - .L_16)
	.align		4
.L_16:
        /*0028*/ 	.word	index@(_Z14valueIterationPdS_S_S_S_)
        /*002c*/ 	.word	0x00000000
.L_17:


//--------------------- .nv.compat                --------------------------
	.section	.nv.compat,"",@"SHT_CUDA_COMPAT_INFO"
	.align	4
        /*0000*/ 	.byte	0x02, 0x09, 0x00, 0x00, 0x02, 0x02, 0x01, 0x00, 0x02, 0x05, 0x05, 0x00, 0x03, 0x07, 0x01, 0x01
        /*0010*/ 	.byte	0x02, 0x03, 0x00, 0x00, 0x02, 0x06, 0x01, 0x00, 0x04, 0x0b, 0x08, 0x00, 0x01, 0x00, 0x00, 0x00
        /*0020*/ 	.byte	0x00, 0x00, 0x00, 0x00


//--------------------- .nv.info._Z14valueIterationPdS_S_S_S_ --------------------------
	.section	.nv.info._Z14valueIterationPdS_S_S_S_,"",@"SHT_CUDA_INFO"
	.sectionflags	@""
	.align	4


	//----- nvinfo : EIATTR_CUDA_API_VERSION
	.align		4
        /*0000*/ 	.byte	0x04, 0x37
        /*0002*/ 	.short	(.L_19 - .L_18)
.L_18:
        /*0004*/ 	.word	0x00000082


	//----- nvinfo : EIATTR_KPARAM_INFO
	.align		4
.L_19:
        /*0008*/ 	.byte	0x04, 0x17
        /*000a*/ 	.short	(.L_21 - .L_20)
.L_20:
        /*000c*/ 	.word	0x00000000
        /*0010*/ 	.short	0x0004
        /*0012*/ 	.short	0x0020
        /*0014*/ 	.byte	0x00, 0xf5, 0x21, 0x00


	//----- nvinfo : EIATTR_KPARAM_INFO
	.align		4
.L_21:
        /*0018*/ 	.byte	0x04, 0x17
        /*001a*/ 	.short	(.L_23 - .L_22)
.L_22:
        /*001c*/ 	.word	0x00000000
        /*0020*/ 	.short	0x0003
        /*0022*/ 	.short	0x0018
        /*0024*/ 	.byte	0x00, 0xf5, 0x21, 0x00


	//----- nvinfo : EIATTR_KPARAM_INFO
	.align		4
.L_23:
        /*0028*/ 	.byte	0x04, 0x17
        /*002a*/ 	.short	(.L_25 - .L_24)
.L_24:
        /*002c*/ 	.word	0x00000000
        /*0030*/ 	.short	0x0002
        /*0032*/ 	.short	0x0010
        /*0034*/ 	.byte	0x00, 0xf5, 0x21, 0x00


	//----- nvinfo : EIATTR_KPARAM_INFO
	.align		4
.L_25:
        /*0038*/ 	.byte	0x04, 0x17
        /*003a*/ 	.short	(.L_27 - .L_26)
.L_26:
        /*003c*/ 	.word	0x00000000
        /*0040*/ 	.short	0x0001
        /*0042*/ 	.short	0x0008
        /*0044*/ 	.byte	0x00, 0xf5, 0x21, 0x00


	//----- nvinfo : EIATTR_KPARAM_INFO
	.align		4
.L_27:
        /*0048*/ 	.byte	0x04, 0x17
        /*004a*/ 	.short	(.L_29 - .L_28)
.L_28:
        /*004c*/ 	.word	0x00000000
        /*0050*/ 	.short	0x0000
        /*0052*/ 	.short	0x0000
        /*0054*/ 	.byte	0x00, 0xf5, 0x21, 0x00


	//----- nvinfo : EIATTR_SPARSE_MMA_MASK
	.align		4
.L_29:
        /*0058*/ 	.byte	0x03, 0x50
        /*005a*/ 	.short	0x0000


	//----- nvinfo : EIATTR_MAXREG_COUNT
	.align		4
        /*005c*/ 	.byte	0x03, 0x1b
        /*005e*/ 	.short	0x00ff


	//----- nvinfo : EIATTR_NUM_BARRIERS
	.align		4
        /*0060*/ 	.byte	0x02, 0x4c
        /*0062*/ 	.byte	0x01
	.zero		1


	//----- nvinfo : EIATTR_EXTERNS
	.align		4
        /*0064*/ 	.byte	0x04, 0x0f
        /*0066*/ 	.short	(.L_31 - .L_30)


	//   ....[0]....
	.align		4
.L_30:
        /*0068*/ 	.word	index@(malloc)


	//   ....[1]....
	.align		4
        /*006c*/ 	.word	index@(free)


	//----- nvinfo : EIATTR_MERCURY_ISA_VERSION
	.align		4
.L_31:
        /*0070*/ 	.byte	0x03, 0x5f
        /*0072*/ 	.short	0x0101


	//----- nvinfo : EIATTR_VRC_CTA_INIT_COUNT
	.align		4
        /*0074*/ 	.byte	0x02, 0x4a
	.zero		1
	.zero		1


	//----- nvinfo : EIATTR_SYSCALL_OFFSETS
	.align		4
        /*0078*/ 	.byte	0x04, 0x46
        /*007a*/ 	.short	(.L_33 - .L_32)


	//   ....[0]....
.L_32:
        /*007c*/ 	.word	0x00000170


	//   ....[1]....
        /*0080*/ 	.word	0x00000220


	//   ....[2]....
        /*0084*/ 	.word	0x00004520


	//   ....[3]....
        /*0088*/ 	.word	0x00004570


	//----- nvinfo : EIATTR_EXIT_INSTR_OFFSETS
	.align		4
.L_33:
        /*008c*/ 	.byte	0x04, 0x1c
        /*008e*/ 	.short	(.L_35 - .L_34)


	//   ....[0]....
.L_34:
        /*0090*/ 	.word	0x000045a0


	//----- nvinfo : EIATTR_CRS_STACK_SIZE
	.align		4
.L_35:
        /*0094*/ 	.byte	0x04, 0x1e
        /*0096*/ 	.short	(.L_37 - .L_36)
.L_36:
        /*0098*/ 	.word	0x00000000


	//----- nvinfo : EIATTR_CBANK_PARAM_SIZE
	.align		4
.L_37:
        /*009c*/ 	.byte	0x03, 0x19
        /*009e*/ 	.short	0x0028


	//----- nvinfo : EIATTR_PARAM_CBANK
	.align		4
        /*00a0*/ 	.byte	0x04, 0x0a
        /*00a2*/ 	.short	(.L_39 - .L_38)
	.align		4
.L_38:
        /*00a4*/ 	.word	index@(.nv.constant0._Z14valueIterationPdS_S_S_S_)
        /*00a8*/ 	.short	0x0380
        /*00aa*/ 	.short	0x0028


	//----- nvinfo : EIATTR_SW_WAR
	.align		4
.L_39:
        /*00ac*/ 	.byte	0x04, 0x36
        /*00ae*/ 	.short	(.L_41 - .L_40)
.L_40:
        /*00b0*/ 	.word	0x00000008
.L_41:


//--------------------- .nv.callgraph             --------------------------
	.section	.nv.callgraph,"",@"SHT_CUDA_CALLGRAPH"
	.align	4
	.sectionentsize	8
	.align		4
        /*0000*/ 	.word	0x00000000
	.align		4
        /*0004*/ 	.word	0xffffffff
	.align		4
        /*0008*/ 	.word	index@(_Z14valueIterationPdS_S_S_S_)
	.align		4
        /*000c*/ 	.word	index@(free)
	.align		4
        /*0010*/ 	.word	index@(_Z14valueIterationPdS_S_S_S_)
	.align		4
        /*0014*/ 	.word	index@(malloc)
	.align		4
        /*0018*/ 	.word	0x00000000
	.align		4
        /*001c*/ 	.word	0xfffffffe
	.align		4
        /*0020*/ 	.word	0x00000000
	.align		4
        /*0024*/ 	.word	0xfffffffd
	.align		4
        /*0028*/ 	.word	0x00000000
	.align		4
        /*002c*/ 	.word	0xfffffffc


//--------------------- .nv.constant4             --------------------------
	.section	.nv.constant4,"a",@progbits
	.align	8
	.align		8
.nv.constant4:
        /*0000*/ 	.dword	malloc
	.align		8
        /*0008*/ 	.dword	free


//--------------------- .nv.constant3             --------------------------
	.section	.nv.constant3,"a",@progbits
	.align	8
.nv.constant3:
	.type		d_nr,@object
	.size		d_nr,(d_ntheta - d_nr)
d_nr:
	.zero		4
	.type		d_ntheta,@object
	.size		d_ntheta,(d_nphi - d_ntheta)
d_ntheta:
	.zero		4
	.type		d_nphi,@object
	.size		d_nphi,(.L_2 - d_nphi)
d_nphi:
	.zero		4
.L_2:
	.zero		4
	.type		d_perr,@object
	.size		d_perr,(d_gamma1 - d_perr)
d_perr:
	.zero		8
	.type		d_gamma1,@object
	.size		d_gamma1,(d_vGoal - d_gamma1)
d_gamma1:
	.zero		8
	.type		d_vGoal,@object
	.size		d_vGoal,(d_vObst - d_vGoal)
d_vGoal:
	.zero		8
	.type		d_vObst,@object
	.size		d_vObst,(d_vMove - d_vObst)
d_vObst:
	.zero		8
	.type		d_vMove,@object
	.size		d_vMove,(d_vInitial - d_vMove)
d_vMove:
	.zero		8
	.type		d_vInitial,@object
	.size		d_vInitial,(d_numActions - d_vInitial)
d_vInitial:
	.zero		8
	.type		d_numActions,@object
	.size		d_numActions,(.L_9 - d_numActions)
d_numActions:
	.zero		4
.L_9:


//--------------------- .text._Z14valueIterationPdS_S_S_S_ --------------------------
	.section	.text._Z14valueIterationPdS_S_S_S_,"ax",@progbits
	.align	128
        .global         _Z14valueIterationPdS_S_S_S_
        .type           _Z14valueIterationPdS_S_S_S_,@function
        .size           _Z14valueIterationPdS_S_S_S_,(.L_x_50 - _Z14valueIterationPdS_S_S_S_)
        .other          _Z14valueIterationPdS_S_S_S_,@"STO_CUDA_ENTRY STV_DEFAULT"
_Z14valueIterationPdS_S_S_S_:
.text._Z14valueIterationPdS_S_S_S_:
[----:B------:R-:W0:Y:S01]  /*0000*/  LDC R1, c[0x0][0x37c] ;  /* 0x0000df00ff017b82 */ /* 0x000e220000000800 */
[----:B------:R-:W1:Y:S01]  /*0010*/  S2R R0, SR_TID.X ;  /* 0x0000000000007919 */ /* 0x000e620000002100 */
[----:B------:R-:W2:Y:S06]  /*0020*/  LDCU UR36, c[0x3][0x40] ;  /* 0x00c00800ff2477ac */ /* 0x000eac0008000800 */
[----:B------:R-:W1:Y:S01]  /*0030*/  LDC R25, c[0x0][0x360] ;  /* 0x0000d800ff197b82 */ /* 0x000e620000000800 */
[----:B------:R-:W-:Y:S01]  /*0040*/  MOV R16, 0x0 ;  /* 0x0000000000107802 */ /* 0x000fe20000000f00 */
[----:B------:R-:W3:Y:S01]  /*0050*/  S2R R9, SR_TID.Y ;  /* 0x0000000000097919 */ /* 0x000ee20000002200 */
[----:B------:R-:W4:Y:S05]  /*0060*/  S2R R10, SR_TID.Z ;  /* 0x00000000000a7919 */ /* 0x000f2a0000002300 */
[----:B------:R-:W3:Y:S08]  /*0070*/  LDC R8, c[0x0][0x364] ;  /* 0x0000d900ff087b82 */ /* 0x000ef00000000800 */
[----:B------:R-:W1:Y:S01]  /*0080*/  S2UR UR4, SR_CTAID.X ;  /* 0x00000000000479c3 */ /* 0x000e620000002500 */
[----:B--2---:R-:W-:-:S06]  /*0090*/  UIMAD.WIDE UR36, UR36, 0x8, URZ ;  /* 0x00000008242478a5 */ /* 0x004fcc000f8e02ff */
[----:B------:R-:W-:Y:S01]  /*00a0*/  IMAD.U32 R3, RZ, RZ, UR37 ;  /* 0x00000025ff037e24 */ /* 0x000fe2000f8e00ff */
[----:B------:R-:W3:Y:S01]  /*00b0*/  S2UR UR5, SR_CTAID.Y ;  /* 0x00000000000579c3 */ /* 0x000ee20000002600 */
[----:B------:R-:W-:Y:S02]  /*00c0*/  IMAD.U32 R5, RZ, RZ, UR37 ;  /* 0x00000025ff057e24 */ /* 0x000fe4000f8e00ff */
[----:B------:R-:W-:Y:S02]  /*00d0*/  IMAD.U32 R2, RZ, RZ, UR36 ;  /* 0x00000024ff027e24 */ /* 0x000fe4000f8e00ff */
[----:B------:R-:W-:Y:S02]  /*00e0*/  IMAD.U32 R4, RZ, RZ, UR36 ;  /* 0x00000024ff047e24 */ /* 0x000fe4000f8e00ff */
[----:B------:R-:W-:Y:S01]  /*00f0*/  IMAD.MOV.U32 R5, RZ, RZ, R3 ;  /* 0x000000ffff057224 */ /* 0x000fe200078e0003 */
[----:B------:R-:W4:Y:S08]  /*0100*/  S2UR UR6, SR_CTAID.Z ;  /* 0x00000000000679c3 */ /* 0x000f300000002700 */
[----:B------:R-:W4:Y:S01]  /*0110*/  LDC R23, c[0x0][0x368] ;  /* 0x0000da00ff177b82 */ /* 0x000f220000000800 */
[----:B-1----:R-:W-:-:S07]  /*0120*/  IMAD R25, R25, UR4, R0 ;  /* 0x0000000419197c24 */ /* 0x002fce000f8e0200 */
[----:B------:R1:W2:Y:S01]  /*0130*/  LDC.64 R6, c[0x4][R16] ;  /* 0x0100000010067b82 */ /* 0x0002a20000000a00 */
[----:B---3--:R-:W-:Y:S02]  /*0140*/  IMAD R2, R8, UR5, R9 ;  /* 0x0000000508027c24 */ /* 0x008fe4000f8e0209 */
[----:B01--4-:R-:W-:-:S07]  /*0150*/  IMAD R23, R23, UR6, R10 ;  /* 0x0000000617177c24 */ /* 0x013fce000f8e020a */
[----:B------:R-:W-:-:S07]  /*0160*/  LEPC R20, `(.L_x_0) ;  /* 0x000000001014794e */ /* 0x000fce0000000000 */
[----:B--2---:R-:W-:Y:S05]  /*0170*/  CALL.ABS.NOINC R6 ;  /* 0x0000000006007343 */ /* 0x004fea0003c00000 */
.L_x_0:
[----:B------:R-:W0:Y:S01]  /*0180*/  LDC.64 R16, c[0x4][R16] ;  /* 0x0100000010107b82 */ /* 0x000e220000000a00 */
[----:B------:R-:W-:Y:S02]  /*0190*/  IMAD.U32 R6, RZ, RZ, UR36 ;  /* 0x00000024ff067e24 */ /* 0x000fe4000f8e00ff */
[----:B------:R-:W-:Y:S02]  /*01a0*/  IMAD.U32 R9, RZ, RZ, UR37 ;  /* 0x00000025ff097e24 */ /* 0x000fe4000f8e00ff */
[----:B------:R-:W-:Y:S02]  /*01b0*/  IMAD.MOV.U32 R18, RZ, RZ, R4 ;  /* 0x000000ffff127224 */ /* 0x000fe400078e0004 */
[----:B------:R-:W-:Y:S02]  /*01c0*/  IMAD.MOV.U32 R19, RZ, RZ, R5 ;  /* 0x000000ffff137224 */ /* 0x000fe400078e0005 */
[----:B------:R-:W-:Y:S02]  /*01d0*/  IMAD.U32 R7, RZ, RZ, UR37 ;  /* 0x00000025ff077e24 */ /* 0x000fe4000f8e00ff */
[----:B------:R-:W-:-:S02]  /*01e0*/  IMAD.U32 R8, RZ, RZ, UR36 ;  /* 0x00000024ff087e24 */ /* 0x000fc4000f8e00ff */
[----:B------:R-:W-:Y:S02]  /*01f0*/  IMAD.MOV.U32 R4, RZ, RZ, R6 ;  /* 0x000000ffff047224 */ /* 0x000fe400078e0006 */
[----:B------:R-:W-:-:S07]  /*0200*/  IMAD.MOV.U32 R5, RZ, RZ, R9 ;  /* 0x000000ffff057224 */ /* 0x000fce00078e0009 */
[----:B------:R-:W-:-:S07]  /*0210*/  LEPC R20, `(.L_x_1) ;  /* 0x000000001014794e */ /* 0x000fce0000000000 */
[----:B0-----:R-:W-:Y:S05]  /*0220*/  CALL.ABS.NOINC R16 ;  /* 0x0000000010007343 */ /* 0x001fea0003c00000 */
.L_x_1:
[----:B------:R-:W0:Y:S01]  /*0230*/  LDC.64 R10, c[0x3][RZ] ;  /* 0x00c00000ff0a7b82 */ /* 0x000e220000000a00 */
[----:B------:R-:W-:Y:S01]  /*0240*/  BSSY.RECONVERGENT B0, `(.L_x_2) ;  /* 0x0000428000007945 */ /* 0x000fe20003800200 */
[----:B------:R-:W-:Y:S02]  /*0250*/  IMAD.MOV.U32 R16, RZ, RZ, R4 ;  /* 0x000000ffff107224 */ /* 0x000fe400078e0004 */
[----:B------:R-:W-:-:S04]  /*0260*/  IMAD.MOV.U32 R17, RZ, RZ, R5 ;  /* 0x000000ffff117224 */ /* 0x000fc800078e0005 */
[----:B------:R-:W1:Y:S01]  /*0270*/  LDC R8, c[0x3][0x8] ;  /* 0x00c00200ff087b82 */ /* 0x000e620000000800 */
[----:B0-----:R-:W-:-:S04]  /*0280*/  ISETP.GE.AND P0, PT, R2, R11, PT ;  /* 0x0000000b0200720c */ /* 0x001fc80003f06270 */
[----:B------:R-:W-:-:S04]  /*0290*/  ISETP.GE.OR P0, PT, R25, R10, P0 ;  /* 0x0000000a1900720c */ /* 0x000fc80000706670 */
[----:B-1----:R-:W-:-:S13]  /*02a0*/  ISETP.GE.OR P0, PT, R23, R8, P0 ;  /* 0x000000081700720c */ /* 0x002fda0000706670 */
[----:B------:R-:W-:Y:S05]  /*02b0*/  @P0 BRA `(.L_x_3) ;  /* 0x0000004000800947 */ /* 0x000fea0003800000 */
[----:B------:R-:W0:Y:S01]  /*02c0*/  LDC.64 R6, c[0x0][0x358] ;  /* 0x0000d600ff067b82 */ /* 0x000e220000000a00 */
[----:B------:R-:W-:-:S04]  /*02d0*/  IMAD R4, R23, R10, RZ ;  /* 0x0000000a17047224 */ /* 0x000fc800078e02ff */
[----:B------:R-:W-:-:S03]  /*02e0*/  IMAD.IADD R3, R25, 0x1, R4 ;  /* 0x0000000119037824 */ /* 0x000fc600078e0204 */
[----:B------:R-:W1:Y:S01]  /*02f0*/  LDC.64 R12, c[0x0][0x380] ;  /* 0x0000e000ff0c7b82 */ /* 0x000e620000000a00 */
[----:B------:R-:W-:-:S04]  /*0300*/  IMAD R5, R3, R11, RZ ;  /* 0x0000000b03057224 */ /* 0x000fc800078e02ff */
[----:B------:R-:W-:Y:S01]  /*0310*/  IMAD.IADD R0, R2, 0x1, R5 ;  /* 0x0000000102007824 */ /* 0x000fe200078e0205 */
[----:B0-----:R-:W-:Y:S02]  /*0320*/  R2UR UR4, R6 ;  /* 0x00000000060472ca */ /* 0x001fe400000e0000 */
[----:B------:R-:W-:Y:S01]  /*0330*/  R2UR UR5, R7 ;  /* 0x00000000070572ca */ /* 0x000fe200000e0000 */
[----:B-1----:R-:W-:-:S12]  /*0340*/  IMAD.WIDE R12, R0, 0x8, R12 ;  /* 0x00000008000c7825 */ /* 0x002fd800078e020c */
[----:B------:R-:W2:Y:S02]  /*0350*/  LDG.E.64 R12, desc[UR4][R12.64] ;  /* 0x000000040c0c7981 */ /* 0x000ea4000c1e1b00 */
[----:B--2---:R-:W-:-:S14]  /*0360*/  DSETP.NEU.AND P0, PT, R12, RZ, PT ;  /* 0x000000ff0c00722a */ /* 0x004fdc0003f0d000 */
[----:B------:R-:W-:Y:S05]  /*0370*/  @P0 BRA `(.L_x_3) ;  /* 0x0000004000500947 */ /* 0x000fea0003800000 */
[----:B------:R-:W0:Y:S01]  /*0380*/  LDC.64 R12, c[0x0][0x388] ;  /* 0x0000e200ff0c7b82 */ /* 0x000e220000000a00 */
[----:B------:R-:W-:Y:S02]  /*0390*/  R2UR UR4, R6 ;  /* 0x00000000060472ca */ /* 0x000fe400000e0000 */
[----:B------:R-:W-:Y:S01]  /*03a0*/  R2UR UR5, R7 ;  /* 0x00000000070572ca */ /* 0x000fe200000e0000 */
[----:B0-----:R-:W-:-:S12]  /*03b0*/  IMAD.WIDE R12, R0, 0x8, R12 ;  /* 0x00000008000c7825 */ /* 0x001fd800078e020c */
[----:B------:R-:W2:Y:S02]  /*03c0*/  LDG.E.64 R12, desc[UR4][R12.64] ;  /* 0x000000040c0c7981 */ /* 0x000ea4000c1e1b00 */
[----:B--2---:R-:W-:-:S14]  /*03d0*/  DSETP.NEU.AND P0, PT, R12, RZ, PT ;  /* 0x000000ff0c00722a */ /* 0x004fdc0003f0d000 */
[----:B------:R-:W-:Y:S05]  /*03e0*/  @P0 BRA `(.L_x_3) ;  /* 0x0000004000340947 */ /* 0x000fea0003800000 */
[----:B------:R-:W0:Y:S01]  /*03f0*/  LDC.64 R12, c[0x0][0x3a0] ;  /* 0x0000e800ff0c7b82 */ /* 0x000e220000000a00 */
[----:B------:R-:W-:Y:S02]  /*0400*/  R2UR UR4, R6 ;  /* 0x00000000060472ca */ /* 0x000fe400000e0000 */
[----:B------:R-:W-:Y:S01]  /*0410*/  R2UR UR5, R7 ;  /* 0x00000000070572ca */ /* 0x000fe200000e0000 */
[----:B0-----:R-:W-:-:S12]  /*0420*/  IMAD.WIDE R14, R0, 0x8, R12 ;  /* 0x00000008000e7825 */ /* 0x001fd800078e020c */
[----:B------:R-:W2:Y:S01]  /*0430*/  LDG.E.64 R26, desc[UR4][R14.64] ;  /* 0x000000040e1a7981 */ /* 0x000ea2000c1e1b00 */
[----:B------:R-:W-:-:S13]  /*0440*/  ISETP.NE.AND P0, PT, R25, RZ, PT ;  /* 0x000000ff1900720c */ /* 0x000fda0003f05270 */
[----:B------:R-:W-:Y:S01]  /*0450*/  @!P0 IMAD.IADD R9, R2, 0x1, R11 ;  /* 0x0000000102098824 */ /* 0x000fe200078e020b */
[----:B------:R-:W-:Y:S02]  /*0460*/  @!P0 R2UR UR6, R6 ;  /* 0x00000000060682ca */ /* 0x000fe400000e0000 */
[----:B------:R-:W-:Y:S01]  /*0470*/  @!P0 R2UR UR7, R7 ;  /* 0x00000000070782ca */ /* 0x000fe200000e0000 */
[----:B------:R-:W-:-:S04]  /*0480*/  @!P0 IMAD R9, R4, R11, R9 ;  /* 0x0000000b04098224 */ /* 0x000fc800078e0209 */
[----:B------:R-:W-:Y:S01]  /*0490*/  @!P0 IMAD.WIDE R28, R9, 0x8, R12 ;  /* 0x00000008091c8825 */ /* 0x000fe200078e020c */
[----:B--2---:R0:W-:Y:S07]  /*04a0*/  ST.E.64 desc[UR4][R18.64], R26 ;  /* 0x0000001a12007985 */ /* 0x0041ee000c101b04 */
[----:B------:R-:W2:Y:S01]  /*04b0*/  @!P0 LDG.E.64 R28, desc[UR6][R28.64] ;  /* 0x000000061c1c8981 */ /* 0x000ea2000c1e1b00 */
[----:B------:R-:W-:Y:S01]  /*04c0*/  @!P0 R2UR UR4, R6 ;  /* 0x00000000060482ca */ /* 0x000fe200000e0000 */
[----:B------:R-:W-:Y:S01]  /*04d0*/  @!P0 IMAD R21, R4, R11, R2 ;  /* 0x0000000b04158224 */ /* 0x000fe200078e0202 */
[----:B------:R-:W-:-:S03]  /*04e0*/  @!P0 R2UR UR5, R7 ;  /* 0x00000000070582ca */ /* 0x000fc600000e0000 */
[----:B------:R-:W-:-:S10]  /*04f0*/  @!P0 IMAD.WIDE R20, R21, 0x8, R12 ;  /* 0x0000000815148825 */ /* 0x000fd400078e020c */
[----:B--2---:R1:W-:Y:S04]  /*0500*/  @!P0 ST.E.64 desc[UR4][R18.64+0x8], R28 ;  /* 0x0000081c12008985 */ /* 0x0043e8000c101b04 */
[----:B------:R-:W2:Y:S01]  /*0510*/  @!P0 LDG.E.64 R20, desc[UR6][R20.64] ;  /* 0x0000000614148981 */ /* 0x000ea2000c1e1b00 */
[----:B------:R-:W-:Y:S01]  /*0520*/  @P0 R2UR UR6, R6 ;  /* 0x00000000060602ca */ /* 0x000fe200000e0000 */
[----:B0-----:R-:W-:Y:S01]  /*0530*/  @P0 IMAD.WIDE R26, R11, 0x8, R14 ;  /* 0x000000080b1a0825 */ /* 0x001fe200078e020e */
[----:B------:R-:W-:-:S03]  /*0540*/  @P0 R2UR UR7, R7 ;  /* 0x00000000070702ca */ /* 0x000fc600000e0000 */
[----:B------:R-:W-:Y:S01]  /*0550*/  @P0 VIADD R9, R3, 0xffffffff ;  /* 0xffffffff03090836 */ /* 0x000fe20000000000 */
[----:B--2---:R1:W-:Y:S09]  /*0560*/  @!P0 ST.E.64 desc[UR4][R18.64+0x10], R20 ;  /* 0x0000101412008985 */ /* 0x0043f2000c101b04 */
[----:B------:R-:W2:Y:S01]  /*0570*/  @P0 LDG.E.64 R26, desc[UR6][R26.64] ;  /* 0x000000061a1a0981 */ /* 0x000ea2000c1e1b00 */
[----:B------:R-:W-:Y:S01]  /*0580*/  @P0 R2UR UR4, R6 ;  /* 0x00000000060402ca */ /* 0x000fe200000e0000 */
[----:B------:R-:W-:Y:S01]  /*0590*/  @P0 IMAD R9, R9, R11, R2 ;  /* 0x0000000b09090224 */ /* 0x000fe200078e0202 */
[----:B------:R-:W-:-:S03]  /*05a0*/  @P0 R2UR UR5, R7 ;  /* 0x00000000070502ca */ /* 0x000fc600000e0000 */
[----:B------:R-:W-:-:S10]  /*05b0*/  @P0 IMAD.WIDE R28, R9, 0x8, R12 ;  /* 0x00000008091c0825 */ /* 0x000fd400078e020c */
[----:B--2---:R1:W-:Y:S04]  /*05c0*/  @P0 ST.E.64 desc[UR4][R18.64+0x8], R26 ;  /* 0x0000081a12000985 */ /* 0x0043e8000c101b04 */
[----:B------:R-:W2:Y:S01]  /*05d0*/  @P0 LDG.E.64 R28, desc[UR6][R28.64] ;  /* 0x000000061c1c0981 */ /* 0x000ea2000c1e1b00 */
[----:B------:R-:W-:Y:S03]  /*05e0*/  BSSY.RECONVERGENT B1, `(.L_x_4) ;  /* 0x0000022000017945 */ /* 0x000fe60003800200 */
[----:B--2---:R1:W-:Y:S01]  /*05f0*/  @P0 ST.E.64 desc[UR4][R18.64+0x10], R28 ;  /* 0x0000101c12000985 */ /* 0x0043e2000c101b04 */
[----:B------:R-:W-:-:S13]  /*0600*/  ISETP.NE.AND P0, PT, R2, RZ, PT ;  /* 0x000000ff0200720c */ /* 0x000fda0003f05270 */
[----:B-1----:R-:W-:Y:S05]  /*0610*/  @P0 BRA `(.L_x_5) ;  /* 0x00000000002c0947 */ /* 0x002fea0003800000 */
[----:B------:R-:W-:Y:S01]  /*0620*/  R2UR UR4, R6 ;  /* 0x00000000060472ca */ /* 0x000fe200000e0000 */
[----:B------:R-:W-:Y:S01]  /*0630*/  IMAD.WIDE R20, R5, 0x8, R12 ;  /* 0x0000000805147825 */ /* 0x000fe200078e020c */
[----:B------:R-:W-:-:S13]  /*0640*/  R2UR UR5, R7 ;  /* 0x00000000070572ca */ /* 0x000fda00000e0000 */
[----:B------:R-:W2:Y:S01]  /*0650*/  LDG.E.64 R14, desc[UR4][R20.64+0x8] ;  /* 0x00000804140e7981 */ /* 0x000ea2000c1e1b00 */
[----:B------:R-:W-:Y:S01]  /*0660*/  R2UR UR6, R6 ;  /* 0x00000000060672ca */ /* 0x000fe200000e0000 */
[----:B------:R-:W-:Y:S01]  /*0670*/  IMAD.WIDE R26, R11, 0x8, R20 ;  /* 0x000000080b1a7825 */ /* 0x000fe200078e0214 */
[----:B------:R-:W-:Y:S01]  /*0680*/  R2UR UR7, R7 ;  /* 0x00000000070772ca */ /* 0x000fe200000e0000 */
[----:B--2---:R0:W-:-:S12]  /*0690*/  ST.E.64 desc[UR4][R18.64+0x18], R14 ;  /* 0x0000180e12007985 */ /* 0x0041d8000c101b04 */
[----:B------:R-:W2:Y:S04]  /*06a0*/  LDG.E.64 R26, desc[UR6][R26.64+-0x8] ;  /* 0xfffff8061a1a7981 */ /* 0x000ea8000c1e1b00 */
[----:B--2---:R0:W-:Y:S01]  /*06b0*/  ST.E.64 desc[UR4][R18.64+0x20], R26 ;  /* 0x0000201a12007985 */ /* 0x0041e2000c101b04 */
[----:B------:R-:W-:Y:S05]  /*06c0*/  BRA `(.L_x_6) ;  /* 0x00000000004c7947 */ /* 0x000fea0003800000 */
.L_x_5:
[----:B------:R-:W-:-:S05]  /*06d0*/  VIADD R9, R11, 0xffffffff ;  /* 0xffffffff0b097836 */ /* 0x000fca0000000000 */
[----:B------:R-:W-:-:S13]  /*06e0*/  ISETP.NE.AND P0, PT, R2, R9, PT ;  /* 0x000000090200720c */ /* 0x000fda0003f05270 */
[----:B------:R-:W-:Y:S01]  /*06f0*/  @!P0 R2UR UR4, R6 ;  /* 0x00000000060482ca */ /* 0x000fe200000e0000 */
[----:B------:R-:W-:Y:S01]  /*0700*/  @!P0 IMAD.WIDE R20, R5, 0x8, R12 ;  /* 0x0000000805148825 */ /* 0x000fe200078e020c */
[----:B------:R-:W-:-:S13]  /*0710*/  @!P0 R2UR UR5, R7 ;  /* 0x00000000070582ca */ /* 0x000fda00000e0000 */
[----:B------:R-:W2:Y:S01]  /*0720*/  @!P0 LDG.E.64 R20, desc[UR4][R20.64] ;  /* 0x0000000414148981 */ /* 0x000ea2000c1e1b00 */
[----:B------:R-:W-:Y:S02]  /*0730*/  @!P0 R2UR UR6, R6 ;  /* 0x00000000060682ca */ /* 0x000fe400000e0000 */
[----:B------:R-:W-:Y:S01]  /*0740*/  @!P0 R2UR UR7, R7 ;  /* 0x00000000070782ca */ /* 0x000fe200000e0000 */
[----:B--2---:R1:W-:-:S12]  /*0750*/  @!P0 ST.E.64 desc[UR4][R18.64+0x18], R20 ;  /* 0x0000181412008985 */ /* 0x0043d8000c101b04 */
[----:B------:R-:W2:Y:S01]  /*0760*/  @!P0 LDG.E.64 R26, desc[UR6][R14.64+-0x8] ;  /* 0xfffff8060e1a8981 */ /* 0x000ea2000c1e1b00 */
[----:B------:R-:W-:Y:S02]  /*0770*/  @P0 R2UR UR6, R6 ;  /* 0x00000000060602ca */ /* 0x000fe400000e0000 */
[----:B------:R-:W-:Y:S01]  /*0780*/  @P0 R2UR UR7, R7 ;  /* 0x00000000070702ca */ /* 0x000fe200000e0000 */
[----:B--2---:R1:W-:-:S12]  /*0790*/  @!P0 ST.E.64 desc[UR4][R18.64+0x20], R26 ;  /* 0x0000201a12008985 */ /* 0x0043d8000c101b04 */
[----:B------:R-:W2:Y:S01]  /*07a0*/  @P0 LDG.E.64 R28, desc[UR6][R14.64+0x8] ;  /* 0x000008060e1c0981 */ /* 0x000ea2000c1e1b00 */
[----:B------:R-:W-:Y:S02]  /*07b0*/  @P0 R2UR UR4, R6 ;  /* 0x00000000060402ca */ /* 0x000fe400000e0000 */
[----:B------:R-:W-:-:S13]  /*07c0*/  @P0 R2UR UR5, R7 ;  /* 0x00000000070502ca */ /* 0x000fda00000e0000 */
[----:B--2---:R1:W-:Y:S04]  /*07d0*/  @P0 ST.E.64 desc[UR4][R18.64+0x18], R28 ;  /* 0x0000181c12000985 */ /* 0x0043e8000c101b04 */
[----:B------:R-:W2:Y:S04]  /*07e0*/  @P0 LDG.E.64 R20, desc[UR6][R14.64+-0x8] ;  /* 0xfffff8060e140981 */ /* 0x000ea8000c1e1b00 */
[----:B--2---:R1:W-:Y:S02]  /*07f0*/  @P0 ST.E.64 desc[UR4][R18.64+0x20], R20 ;  /* 0x0000201412000985 */ /* 0x0043e4000c101b04 */
.L_x_6:
[----:B------:R-:W-:Y:S05]  /*0800*/  BSYNC.RECONVERGENT B1 ;  /* 0x0000000000017941 */ /* 0x000fea0003800200 */
.L_x_4:
[----:B------:R-:W-:Y:S01]  /*0810*/  ISETP.NE.AND P0, PT, R23, RZ, PT ;  /* 0x000000ff1700720c */ /* 0x000fe20003f05270 */
[----:B------:R-:W-:Y:S01]  /*0820*/  BSSY.RECONVERGENT B1, `(.L_x_7) ;  /* 0x0000031000017945 */ /* 0x000fe20003800200 */
[----:B------:R-:W-:-:S11]  /*0830*/  VIADD R8, R8, 0xffffffff ;  /* 0xffffffff08087836 */ /* 0x000fd60000000000 */
[----:B------:R-:W-:Y:S05]  /*0840*/  @P0 BRA `(.L_x_8) ;  /* 0x00000000003c0947 */ /* 0x000fea0003800000 */
[----:B------:R-:W-:Y:S01]  /*0850*/  IMAD.IADD R3, R25, 0x1, R10 ;  /* 0x0000000119037824 */ /* 0x000fe200078e020a */
[----:B------:R-:W-:Y:S02]  /*0860*/  R2UR UR4, R6 ;  /* 0x00000000060472ca */ /* 0x000fe400000e0000 */
[----:B------:R-:W-:Y:S01]  /*0870*/  R2UR UR5, R7 ;  /* 0x00000000070572ca */ /* 0x000fe200000e0000 */
[----:B------:R-:W-:-:S04]  /*0880*/  IMAD R3, R3, R11, R2 ;  /* 0x0000000b03037224 */ /* 0x000fc800078e0202 */
[----:B------:R-:W-:-:S08]  /*0890*/  IMAD.WIDE R4, R3, 0x8, R12 ;  /* 0x0000000803047825 */ /* 0x000fd000078e020c */
[----:B------:R-:W2:Y:S01]  /*08a0*/  LDG.E.64 R4, desc[UR4][R4.64] ;  /* 0x0000000404047981 */ /* 0x000ea2000c1e1b00 */
[----:B------:R-:W-:Y:S01]  /*08b0*/  IMAD R8, R8, R10, R25 ;  /* 0x0000000a08087224 */ /* 0x000fe200078e0219 */
[----:B------:R-:W-:Y:S02]  /*08c0*/  R2UR UR6, R6 ;  /* 0x00000000060672ca */ /* 0x000fe400000e0000 */
[----:B------:R-:W-:Y:S01]  /*08d0*/  R2UR UR7, R7 ;  /* 0x00000000070772ca */ /* 0x000fe200000e0000 */
[----:B------:R-:W-:-:S04]  /*08e0*/  IMAD R11, R8, R11, R2 ;  /* 0x0000000b080b7224 */ /* 0x000fc800078e0202 */
[----:B------:R-:W-:Y:S01]  /*08f0*/  IMAD.WIDE R12, R11, 0x8, R12 ;  /* 0x000000080b0c7825 */ /* 0x000fe200078e020c */
[----:B--2---:R2:W-:Y:S07]  /*0900*/  ST.E.64 desc[UR4][R18.64+0x28], R4 ;  /* 0x0000280412007985 */ /* 0x0045ee000c101b04 */
[----:B------:R-:W3:Y:S04]  /*0910*/  LDG.E.64 R12, desc[UR6][R12.64] ;  /* 0x000000060c0c7981 */ /* 0x000ee8000c1e1b00 */
[----:B---3--:R2:W-:Y:S01]  /*0920*/  ST.E.64 desc[UR4][R18.64+0x30], R12 ;  /* 0x0000300c12007985 */ /* 0x0085e2000c101b04 */
[----:B------:R-:W-:Y:S05]  /*0930*/  BRA `(.L_x_9) ;  /* 0x00000000007c7947 */ /* 0x000fea0003800000 */
.L_x_8:
[----:B------:R-:W-:-:S13]  /*0940*/  ISETP.NE.AND P0, PT, R23, R8, PT ;  /* 0x000000081700720c */ /* 0x000fda0003f05270 */
[----:B------:R-:W-:Y:S01]  /*0950*/  @!P0 R2UR UR4, R6 ;  /* 0x00000000060482ca */ /* 0x000fe200000e0000 */
[----:B------:R-:W-:Y:S01]  /*0960*/  @!P0 IMAD R9, R25, R11, R2 ;  /* 0x0000000b19098224 */ /* 0x000fe200078e0202 */
[----:B------:R-:W-:-:S03]  /*0970*/  @!P0 R2UR UR5, R7 ;  /* 0x00000000070582ca */ /* 0x000fc600000e0000 */
[----:B------:R-:W-:-:S10]  /*0980*/  @!P0 IMAD.WIDE R8, R9, 0x8, R12 ;  /* 0x0000000809088825 */ /* 0x000fd400078e020c */
[----:B0-----:R-:W2:Y:S01]  /*0990*/  @!P0 LDG.E.64 R14, desc[UR4][R8.64] ;  /* 0x00000004080e8981 */ /* 0x001ea2000c1e1b00 */
[----:B------:R-:W-:Y:S02]  /*09a0*/  @!P0 IADD3 R5, PT, PT, R25, -R10, R4 ;  /* 0x8000000a19058210 */ /* 0x000fe40007ffe004 */
[----:B------:R-:W-:Y:S02]  /*09b0*/  @!P0 R2UR UR6, R6 ;  /* 0x00000000060682ca */ /* 0x000fe400000e0000 */
[----:B------:R-:W-:Y:S01]  /*09c0*/  @!P0 R2UR UR7, R7 ;  /* 0x00000000070782ca */ /* 0x000fe200000e0000 */
[----:B------:R-:W-:-:S04]  /*09d0*/  @!P0 IMAD R5, R5, R11, R2 ;  /* 0x0000000b05058224 */ /* 0x000fc800078e0202 */
[----:B-1----:R-:W-:Y:S01]  /*09e0*/  @!P0 IMAD.WIDE R20, R5, 0x8, R12 ;  /* 0x0000000805148825 */ /* 0x002fe200078e020c */
[----:B--2---:R3:W-:Y:S07]  /*09f0*/  @!P0 ST.E.64 desc[UR4][R18.64+0x28], R14 ;  /* 0x0000280e12008985 */ /* 0x0047ee000c101b04 */
[----:B------:R-:W2:Y:S01]  /*0a00*/  @!P0 LDG.E.64 R20, desc[UR6][R20.64] ;  /* 0x0000000614148981 */ /* 0x000ea2000c1e1b00 */
[----:B------:R-:W-:Y:S01]  /*0a10*/  @P0 IMAD.IADD R3, R3, 0x1, R10 ;  /* 0x0000000103030824 */ /* 0x000fe200078e020a */
[----:B------:R-:W-:-:S02]  /*0a20*/  @P0 R2UR UR6, R6 ;  /* 0x00000000060602ca */ /* 0x000fc400000e0000 */
[----:B------:R-:W-:Y:S01]  /*0a30*/  @P0 R2UR UR7, R7 ;  /* 0x00000000070702ca */ /* 0x000fe200000e0000 */
[----:B------:R-:W-:-:S04]  /*0a40*/  @P0 IMAD R3, R3, R11, R2 ;  /* 0x0000000b03030224 */ /* 0x000fc800078e0202 */
[----:B------:R-:W-:-:S04]  /*0a50*/  @P0 IMAD.WIDE R8, R3, 0x8, R12 ;  /* 0x0000000803080825 */ /* 0x000fc800078e020c */
[--C-:B------:R-:W-:Y:S02]  /*0a60*/  @P0 IMAD.IADD R4, R4, 0x1, R10.reuse ;  /* 0x0000000104040824 */ /* 0x100fe400078e020a */
[----:B------:R-:W-:Y:S01]  /*0a70*/  @P0 IMAD.MOV R3, RZ, RZ, -R10 ;  /* 0x000000ffff030224 */ /* 0x000fe200078e0a0a */
[----:B--2---:R3:W-:Y:S04]  /*0a80*/  @!P0 ST.E.64 desc[UR4][R18.64+0x30], R20 ;  /* 0x0000301412008985 */ /* 0x0047e8000c101b04 */
[----:B------:R-:W2:Y:S01]  /*0a90*/  @P0 LDG.E.64 R8, desc[UR6][R8.64] ;  /* 0x0000000608080981 */ /* 0x000ea2000c1e1b00 */
[----:B------:R-:W-:Y:S01]  /*0aa0*/  @P0 IMAD R4, R3, 0x2, R4 ;  /* 0x0000000203040824 */ /* 0x000fe200078e0204 */
[----:B------:R-:W-:Y:S02]  /*0ab0*/  @P0 R2UR UR4, R6 ;  /* 0x00000000060402ca */ /* 0x000fe400000e0000 */
[----:B------:R-:W-:Y:S01]  /*0ac0*/  @P0 R2UR UR5, R7 ;  /* 0x00000000070502ca */ /* 0x000fe200000e0000 */
[----:B------:R-:W-:-:S04]  /*0ad0*/  @P0 IMAD.IADD R4, R25, 0x1, R4 ;  /* 0x0000000119040824 */ /* 0x000fc800078e0204 */
[----:B------:R-:W-:-:S04]  /*0ae0*/  @P0 IMAD R11, R4, R11, R2 ;  /* 0x0000000b040b0224 */ /* 0x000fc800078e0202 */
[----:B------:R-:W-:-:S04]  /*0af0*/  @P0 IMAD.WIDE R12, R11, 0x8, R12 ;  /* 0x000000080b0c0825 */ /* 0x000fc800078e020c */
[----:B--2---:R3:W-:Y:S04]  /*0b00*/  @P0 ST.E.64 desc[UR4][R18.64+0x28], R8 ;  /* 0x0000280812000985 */ /* 0x0047e8000c101b04 */
[----:B------:R-:W2:Y:S04]  /*0b10*/  @P0 LDG.E.64 R12, desc[UR6][R12.64] ;  /* 0x000000060c0c0981 */ /* 0x000ea8000c1e1b00 */
[----:B--2---:R3:W-:Y:S02]  /*0b20*/  @P0 ST.E.64 desc[UR4][R18.64+0x30], R12 ;  /* 0x0000300c12000985 */ /* 0x0047e4000c101b04 */
.L_x_9:
[----:B------:R-:W-:Y:S05]  /*0b30*/  BSYNC.RECONVERGENT B1 ;  /* 0x0000000000017941 */ /* 0x000fea0003800200 */
.L_x_7:
[----:B------:R-:W4:Y:S01]  /*0b40*/  LDCU UR4, c[0x3][0x40] ;  /* 0x00c00800ff0477ac */ /* 0x000f220008000800 */
[----:B---3--:R-:W-:Y:S01]  /*0b50*/  CS2R R8, SRZ ;  /* 0x0000000000087805 */ /* 0x008fe2000001ff00 */
[----:B----4-:R-:W-:-:S05]  /*0b60*/  IMAD.U32 R2, RZ, RZ, UR4 ;  /* 0x00000004ff027e24 */ /* 0x010fca000f8e00ff */
[----:B------:R-:W-:-:S13]  /*0b70*/  ISETP.GE.AND P0, PT, R2, 0x1, PT ;  /* 0x000000010200780c */ /* 0x000fda0003f06270 */
[----:B------:R-:W-:Y:S05]  /*0b80*/  @!P0 BRA `(.L_x_10) ;  /* 0x0000000400e08947 */ /* 0x000fea0003800000 */
[C---:B------:R-:W-:Y:S01]  /*0b90*/  ISETP.GE.U32.AND P1, PT, R2.reuse, 0x10, PT ;  /* 0x000000100200780c */ /* 0x040fe20003f26070 */
[----:B------:R-:W-:Y:S01]  /*0ba0*/  IMAD.MOV.U32 R3, RZ, RZ, RZ ;  /* 0x000000ffff037224 */ /* 0x000fe200078e00ff */
[----:B--2---:R-:W-:Y:S02]  /*0bb0*/  LOP3.LUT R4, R2, 0xf, RZ, 0xc0, !PT ;  /* 0x0000000f02047812 */ /* 0x004fe400078ec0ff */
[----:B------:R-:W-:Y:S02]  /*0bc0*/  CS2R R8, SRZ ;  /* 0x0000000000087805 */ /* 0x000fe4000001ff00 */
[----:B------:R-:W-:-:S07]  /*0bd0*/  ISETP.NE.AND P2, PT, R4, RZ, PT ;  /* 0x000000ff0400720c */ /* 0x000fce0003f45270 */
[----:B------:R-:W-:Y:S06]  /*0be0*/  @!P1 BRA `(.L_x_11) ;  /* 0x0000000000c89947 */ /* 0x000fec0003800000 */
[----:B------:R-:W-:Y:S01]  /*0bf0*/  IADD3 R12, P1, PT, R18, 0x40, RZ ;  /* 0x00000040120c7810 */ /* 0x000fe20007f3e0ff */
[----:B------:R-:W-:Y:S01]  /*0c00*/  BSSY.RECONVERGENT B1, `(.L_x_11) ;  /* 0x0000030000017945 */ /* 0x000fe20003800200 */
[----:B------:R-:W-:Y:S02]  /*0c10*/  LOP3.LUT R3, R2, 0x7ffffff0, RZ, 0xc0, !PT ;  /* 0x7ffffff002037812 */ /* 0x000fe400078ec0ff */
[----:B------:R-:W-:Y:S01]  /*0c20*/  CS2R R8, SRZ ;  /* 0x0000000000087805 */ /* 0x000fe2000001ff00 */
[----:B------:R-:W-:Y:S02]  /*0c30*/  IMAD.X R13, RZ, RZ, R19, P1 ;  /* 0x000000ffff0d7224 */ /* 0x000fe400008e0613 */
[----:B------:R-:W-:-:S07]  /*0c40*/  IMAD.MOV R5, RZ, RZ, -R3 ;  /* 0x000000ffff057224 */ /* 0x000fce00078e0a03 */
.L_x_12:
[----:B------:R-:W-:Y:S01]  /*0c50*/  R2UR UR4, R6 ;  /* 0x00000000060472ca */ /* 0x000fe200000e0000 */
[----:B------:R-:W-:Y:S01]  /*0c60*/  IMAD.MOV.U32 R10, RZ, RZ, R12 ;  /* 0x000000ffff0a7224 */ /* 0x000fe200078e000c */
[----:B------:R-:W-:Y:S01]  /*0c70*/  R2UR UR5, R7 ;  /* 0x00000000070572ca */ /* 0x000fe200000e0000 */
[----:B------:R-:W-:-:S12]  /*0c80*/  IMAD.MOV.U32 R11, RZ, RZ, R13 ;  /* 0x000000ffff0b7224 */ /* 0x000fd800078e000d */
[----:B------:R-:W2:Y:S01]  /*0c90*/  LD.E.64 R12, desc[UR4][R10.64+-0x40] ;  /* 0xffffc0040a0c7980 */ /* 0x000ea2000c101b00 */
[----:B------:R-:W-:Y:S02]  /*0ca0*/  R2UR UR6, R6 ;  /* 0x00000000060672ca */ /* 0x000fe400000e0000 */
[----:B------:R-:W-:Y:S01]  /*0cb0*/  R2UR UR7, R7 ;  /* 0x00000000070772ca */ /* 0x000fe200000e0000 */
[----:B0-----:R-:W3:Y:S04]  /*0cc0*/  LD.E.64 R14, desc[UR4][R10.64+-0x38] ;  /* 0xffffc8040a0e7980 */ /* 0x001ee8000c101b00 */
[----:B------:R-:W4:Y:S08]  /*0cd0*/  LD.E.64 R24, desc[UR4][R10.64+-0x28] ;  /* 0xffffd8040a187980 */ /* 0x000f30000c101b00 */
[----:B-1----:R-:W5:Y:S04]  /*0ce0*/  LD.E.64 R20, desc[UR6][R10.64+-0x30] ;  /* 0xffffd0060a147980 */ /* 0x002f68000c101b00 */
[----:B------:R-:W4:Y:S01]  /*0cf0*/  LD.E.64 R22, desc[UR6][R10.64+-0x20] ;  /* 0xffffe0060a167980 */ /* 0x000f22000c101b00 */
[----:B--2---:R-:W-:-:S03]  /*0d00*/  DADD R12, R12, R8 ;  /* 0x000000000c0c7229 */ /* 0x004fc60000000008 */
[----:B------:R-:W2:Y:S05]  /*0d10*/  LD.E.64 R8, desc[UR4][R10.64+-0x18] ;  /* 0xffffe8040a087980 */ /* 0x000eaa000c101b00 */
[----:B---3--:R-:W-:Y:S02]  /*0d20*/  DADD R14, R12, R14 ;  /* 0x000000000c0e7229 */ /* 0x008fe4000000000e */
[----:B------:R-:W3:Y:S06]  /*0d30*/  LD.E.64 R12, desc[UR4][R10.64+-0x10] ;  /* 0xfffff0040a0c7980 */ /* 0x000eec000c101b00 */
[----:B-----5:R-:W-:-:S02]  /*0d40*/  DADD R20, R14, R20 ;  /* 0x000000000e147229 */ /* 0x020fc40000000014 */
[----:B------:R-:W5:Y:S06]  /*0d50*/  LD.E.64 R14, desc[UR6][R10.64+-0x8] ;  /* 0xfffff8060a0e7980 */ /* 0x000f6c000c101b00 */
[----:B----4-:R-:W-:Y:S02]  /*0d60*/  DADD R24, R20, R24 ;  /* 0x0000000014187229 */ /* 0x010fe40000000018 */
[----:B------:R-:W4:Y:S06]  /*0d70*/  LD.E.64 R20, desc[UR4][R10.64] ;  /* 0x000000040a147980 */ /* 0x000f2c000c101b00 */
[----:B------:R-:W-:-:S02]  /*0d80*/  DADD R22, R24, R22 ;  /* 0x0000000018167229 */ /* 0x000fc40000000016 */
[----:B------:R-:W4:Y:S06]  /*0d90*/  LD.E.64 R24, desc[UR6][R10.64+0x8] ;  /* 0x000008060a187980 */ /* 0x000f2c000c101b00 */
[----:B--2---:R-:W-:Y:S02]  /*0da0*/  DADD R8, R22, R8 ;  /* 0x0000000016087229 */ /* 0x004fe40000000008 */
[----:B------:R-:W2:Y:S06]  /*0db0*/  LD.E.64 R22, desc[UR4][R10.64+0x10] ;  /* 0x000010040a167980 */ /* 0x000eac000c101b00 */
[----:B---3--:R-:W-:-:S02]  /*0dc0*/  DADD R12, R8, R12 ;  /* 0x00000000080c7229 */ /* 0x008fc4000000000c */
[----:B------:R-:W3:Y:S06]  /*0dd0*/  LD.E.64 R8, desc[UR4][R10.64+0x18] ;  /* 0x000018040a087980 */ /* 0x000eec000c101b00 */
[----:B-----5:R-:W-:Y:S02]  /*0de0*/  DADD R14, R12, R14 ;  /* 0x000000000c0e7229 */ /* 0x020fe4000000000e */
[----:B------:R-:W5:Y:S06]  /*0df0*/  LD.E.64 R12, desc[UR6][R10.64+0x20] ;  /* 0x000020060a0c7980 */ /* 0x000f6c000c101b00 */
[----:B----4-:R-:W-:-:S02]  /*0e00*/  DADD R20, R14, R20 ;  /* 0x000000000e147229 */ /* 0x010fc40000000014 */
[----:B------:R-:W4:Y:S06]  /*0e10*/  LD.E.64 R14, desc[UR4][R10.64+0x28] ;  /* 0x000028040a0e7980 */ /* 0x000f2c000c101b00 */
[----:B------:R-:W-:Y:S02]  /*0e20*/  DADD R24, R20, R24 ;  /* 0x0000000014187229 */ /* 0x000fe40000000018 */
[----:B------:R-:W4:Y:S06]  /*0e30*/  LD.E.64 R20, desc[UR6][R10.64+0x30] ;  /* 0x000030060a147980 */ /* 0x000f2c000c101b00 */
[----:B--2---:R-:W-:-:S02]  /*0e40*/  DADD R22, R24, R22 ;  /* 0x0000000018167229 */ /* 0x004fc40000000016 */
[----:B------:R-:W2:Y:S06]  /*0e50*/  LD.E.64 R24, desc[UR4][R10.64+0x38] ;  /* 0x000038040a187980 */ /* 0x000eac000c101b00 */
[----:B---3--:R-:W-:Y:S01]  /*0e60*/  DADD R8, R22, R8 ;  /* 0x0000000016087229 */ /* 0x008fe20000000008 */
[----:B------:R-:W-:-:S07]  /*0e70*/  VIADD R5, R5, 0x10 ;  /* 0x0000001005057836 */ /* 0x000fce0000000000 */
[----:B-----5:R-:W-:Y:S01]  /*0e80*/  DADD R8, R8, R12 ;  /* 0x0000000008087229 */ /* 0x020fe2000000000c */
[----:B------:R-:W-:-:S07]  /*0e90*/  ISETP.NE.AND P1, PT, R5, RZ, PT ;  /* 0x000000ff0500720c */ /* 0x000fce0003f25270 */
[----:B----4-:R-:W-:Y:S01]  /*0ea0*/  DADD R8, R8, R14 ;  /* 0x0000000008087229 */ /* 0x010fe2000000000e */
[----:B------:R-:W-:-:S07]  /*0eb0*/  IADD3 R12, P3, PT, R10, 0x80, RZ ;  /* 0x000000800a0c7810 */ /* 0x000fce0007f7e0ff */
[----:B------:R-:W-:Y:S01]  /*0ec0*/  DADD R8, R8, R20 ;  /* 0x0000000008087229 */ /* 0x000fe20000000014 */
[----:B------:R-:W-:-:S07]  /*0ed0*/  IMAD.X R13, RZ, RZ, R11, P3 ;  /* 0x000000ffff0d7224 */ /* 0x000fce00018e060b */
[----:B--2---:R-:W-:Y:S01]  /*0ee0*/  DADD R8, R8, R24 ;  /* 0x0000000008087229 */ /* 0x004fe20000000018 */
[----:B------:R-:W-:Y:S10]  /*0ef0*/  @P1 BRA `(.L_x_12) ;  /* 0xfffffffc00541947 */ /* 0x000ff4000383ffff */
[----:B------:R-:W-:Y:S05]  /*0f00*/  BSYNC.RECONVERGENT B1 ;  /* 0x0000000000017941 */ /* 0x000fea0003800200 */
.L_x_11:
[----:B------:R-:W-:Y:S04]  /*0f10*/  BSSY.RECONVERGENT B1, `(.L_x_10) ;  /* 0x000003f000017945 */ /* 0x000fe80003800200 */
[----:B------:R-:W-:Y:S05]  /*0f20*/  @!P2 BRA `(.L_x_13) ;  /* 0x0000000000f4a947 */ /* 0x000fea0003800000 */
[----:B------:R-:W-:Y:S02]  /*0f30*/  ISETP.GE.U32.AND P1, PT, R4, 0x8, PT ;  /* 0x000000080400780c */ /* 0x000fe40003f26070 */
[----:B01----:R-:W-:-:S04]  /*0f40*/  LOP3.LUT R26, R2, 0x7, RZ, 0xc0, !PT ;  /* 0x00000007021a7812 */ /* 0x003fc800078ec0ff */
[----:B------:R-:W-:-:S07]  /*0f50*/  ISETP.NE.AND P2, PT, R26, RZ, PT ;  /* 0x000000ff1a00720c */ /* 0x000fce0003f45270 */
[----:B------:R-:W-:Y:S06]  /*0f60*/  @!P1 BRA `(.L_x_14) ;  /* 0x0000000000589947 */ /* 0x000fec0003800000 */
[----:B------:R-:W-:Y:S01]  /*0f70*/  R2UR UR4, R6 ;  /* 0x00000000060472ca */ /* 0x000fe200000e0000 */
[----:B------:R-:W-:Y:S01]  /*0f80*/  IMAD.WIDE.U32 R22, R3, 0x8, R18 ;  /* 0x0000000803167825 */ /* 0x000fe200078e0012 */
[----:B------:R-:W-:-:S13]  /*0f90*/  R2UR UR5, R7 ;  /* 0x00000000070572ca */ /* 0x000fda00000e0000 */
[----:B------:R-:W2:Y:S01]  /*0fa0*/  LD.E.64 R24, desc[UR4][R22.64] ;  /* 0x0000000416187980 */ /* 0x000ea2000c101b00 */
[----:B------:R-:W-:Y:S02]  /*0fb0*/  R2UR UR6, R6 ;  /* 0x00000000060672ca */ /* 0x000fe400000e0000 */
[----:B------:R-:W-:Y:S01]  /*0fc0*/  R2UR UR7, R7 ;  /* 0x00000000070772ca */ /* 0x000fe200000e0000 */
[----:B------:R-:W3:Y:S04]  /*0fd0*/  LD.E.64 R4, desc[UR4][R22.64+0x8] ;  /* 0x0000080416047980 */ /* 0x000ee8000c101b00 */
[----:B------:R-:W4:Y:S04]  /*0fe0*/  LD.E.64 R14, desc[UR4][R22.64+0x18] ;  /* 0x00001804160e7980 */ /* 0x000f28000c101b00 */
[----:B------:R-:W5:Y:S04]  /*0ff0*/  LD.E.64 R10, desc[UR4][R22.64+0x28] ;  /* 0x00002804160a7980 */ /* 0x000f68000c101b00 */
[----:B------:R-:W4:Y:S04]  /*1000*/  LD.E.64 R20, desc[UR6][R22.64+0x10] ;  /* 0x0000100616147980 */ /* 0x000f28000c101b00 */
[----:B------:R-:W5:Y:S04]  /*1010*/  LD.E.64 R12, desc[UR6][R22.64+0x20] ;  /* 0x00002006160c7980 */ /* 0x000f68000c101b00 */
[----:B------:R-:W5:Y:S01]  /*1020*/  LD.E.64 R28, desc[UR4][R22.64+0x38] ;  /* 0x00003804161c7980 */ /* 0x000f62000c101b00 */
[----:B--2---:R-:W-:-:S03]  /*1030*/  DADD R8, R8, R24 ;  /* 0x0000000008087229 */ /* 0x004fc60000000018 */
[----:B------:R-:W2:Y:S05]  /*1040*/  LD.E.64 R24, desc[UR6][R22.64+0x30] ;  /* 0x0000300616187980 */ /* 0x000eaa000c101b00 */
[----:B---3--:R-:W-:-:S08]  /*1050*/  DADD R4, R8, R4 ;  /* 0x0000000008047229 */ /* 0x008fd00000000004 */
[----:B----4-:R-:W-:-:S08]  /*1060*/  DADD R4, R4, R20 ;  /* 0x0000000004047229 */ /* 0x010fd00000000014 */
[----:B------:R-:W-:-:S08]  /*1070*/  DADD R4, R4, R14 ;  /* 0x0000000004047229 */ /* 0x000fd0000000000e */
[----:B-----5:R-:W-:-:S08]  /*1080*/  DADD R4, R4, R12 ;  /* 0x0000000004047229 */ /* 0x020fd0000000000c */
[----:B------:R-:W-:Y:S01]  /*1090*/  DADD R4, R4, R10 ;  /* 0x0000000004047229 */ /* 0x000fe2000000000a */
[----:B------:R-:W-:-:S07]  /*10a0*/  VIADD R3, R3, 0x8 ;  /* 0x0000000803037836 */ /* 0x000fce0000000000 */
[----:B--2---:R-:W-:-:S08]  /*10b0*/  DADD R4, R4, R24 ;  /* 0x0000000004047229 */ /* 0x004fd00000000018 */
[----:B------:R-:W-:-:S11]  /*10c0*/  DADD R8, R4, R28 ;  /* 0x0000000004087229 */ /* 0x000fd6000000001c */
.L_x_14:
[----:B------:R-:W-:Y:S05]  /*10d0*/  @!P2 BRA `(.L_x_13) ;  /* 0x000000000088a947 */ /* 0x000fea0003800000 */
[----:B------:R-:W-:Y:S02]  /*10e0*/  ISETP.GE.U32.AND P1, PT, R26, 0x4, PT ;  /* 0x000000041a00780c */ /* 0x000fe40003f26070 */
[----:B------:R-:W-:-:S04]  /*10f0*/  LOP3.LUT R10, R2, 0x3, RZ, 0xc0, !PT ;  /* 0x00000003020a7812 */ /* 0x000fc800078ec0ff */
[----:B------:R-:W-:-:S07]  /*1100*/  ISETP.NE.AND P2, PT, R10, RZ, PT ;  /* 0x000000ff0a00720c */ /* 0x000fce0003f45270 */
[----:B------:R-:W-:Y:S06]  /*1110*/  @!P1 BRA `(.L_x_15) ;  /* 0x0000000000389947 */ /* 0x000fec0003800000 */
[C---:B------:R-:W-:Y:S01]  /*1120*/  R2UR UR4, R6.reuse ;  /* 0x00000000060472ca */ /* 0x040fe200000e0000 */
[----:B------:R-:W-:Y:S01]  /*1130*/  IMAD.WIDE.U32 R14, R3, 0x8, R18 ;  /* 0x00000008030e7825 */ /* 0x000fe200078e0012 */
[C---:B------:R-:W-:Y:S02]  /*1140*/  R2UR UR5, R7.reuse ;  /* 0x00000000070572ca */ /* 0x040fe400000e0000 */
[----:B------:R-:W-:Y:S02]  /*1150*/  R2UR UR6, R6 ;  /* 0x00000000060672ca */ /* 0x000fe400000e0000 */
[----:B------:R-:W-:-:S09]  /*1160*/  R2UR UR7, R7 ;  /* 0x00000000070772ca */ /* 0x000fd200000e0000 */
[----:B------:R-:W2:Y:S04]  /*1170*/  LD.E.64 R20, desc[UR4][R14.64] ;  /* 0x000000040e147980 */ /* 0x000ea8000c101b00 */
[----:B------:R-:W3:Y:S04]  /*1180*/  LD.E.64 R22, desc[UR6][R14.64+0x8] ;  /* 0x000008060e167980 */ /* 0x000ee8000c101b00 */
[----:B------:R-:W4:Y:S04]  /*1190*/  LD.E.64 R4, desc[UR4][R14.64+0x10] ;  /* 0x000010040e047980 */ /* 0x000f28000c101b00 */
[----:B------:R-:W5:Y:S01]  /*11a0*/  LD.E.64 R12, desc[UR6][R14.64+0x18] ;  /* 0x000018060e0c7980 */ /* 0x000f62000c101b00 */
[----:B------:R-:W-:Y:S01]  /*11b0*/  VIADD R3, R3, 0x4 ;  /* 0x0000000403037836 */ /* 0x000fe20000000000 */
[----:B--2---:R-:W-:-:S08]  /*11c0*/  DADD R20, R8, R20 ;  /* 0x0000000008147229 */ /* 0x004fd00000000014 */
[----:B---3--:R-:W-:-:S08]  /*11d0*/  DADD R20, R20, R22 ;  /* 0x0000000014147229 */ /* 0x008fd00000000016 */
[----:B----4-:R-:W-:-:S08]  /*11e0*/  DADD R4, R20, R4 ;  /* 0x0000000014047229 */ /* 0x010fd00000000004 */
[----:B-----5:R-:W-:-:S11]  /*11f0*/  DADD R8, R4, R12 ;  /* 0x0000000004087229 */ /* 0x020fd6000000000c */
.L_x_15:
[----:B------:R-:W-:Y:S05]  /*1200*/  @!P2 BRA `(.L_x_13) ;  /* 0x00000000003ca947 */ /* 0x000fea0003800000 */
[----:B------:R-:W-:-:S04]  /*1210*/  IMAD.WIDE.U32 R4, R3, 0x8, R18 ;  /* 0x0000000803047825 */ /* 0x000fc800078e0012 */
[----:B------:R-:W-:Y:S02]  /*1220*/  IMAD.MOV R10, RZ, RZ, -R10 ;  /* 0x000000ffff0a7224 */ /* 0x000fe400078e0a0a */
[----:B------:R-:W-:Y:S02]  /*1230*/  IMAD.MOV.U32 R3, RZ, RZ, R4 ;  /* 0x000000ffff037224 */ /* 0x000fe400078e0004 */
[----:B------:R-:W-:-:S07]  /*1240*/  IMAD.MOV.U32 R12, RZ, RZ, R5 ;  /* 0x000000ffff0c7224 */ /* 0x000fce00078e0005 */
.L_x_16:
[----:B------:R-:W-:Y:S01]  /*1250*/  R2UR UR4, R6 ;  /* 0x00000000060472ca */ /* 0x000fe200000e0000 */
[----:B------:R-:W-:Y:S01]  /*1260*/  IMAD.MOV.U32 R4, RZ, RZ, R3 ;  /* 0x000000ffff047224 */ /* 0x000fe200078e0003 */
[----:B------:R-:W-:Y:S01]  /*1270*/  R2UR UR5, R7 ;  /* 0x00000000070572ca */ /* 0x000fe200000e0000 */
[----:B------:R-:W-:-:S12]  /*1280*/  IMAD.MOV.U32 R5, RZ, RZ, R12 ;  /* 0x000000ffff057224 */ /* 0x000fd800078e000c */
[----:B------:R-:W2:Y:S01]  /*1290*/  LD.E.64 R4, desc[UR4][R4.64] ;  /* 0x0000000404047980 */ /* 0x000ea2000c101b00 */
[----:B------:R-:W-:Y:S01]  /*12a0*/  VIADD R10, R10, 0x1 ;  /* 0x000000010a0a7836 */ /* 0x000fe20000000000 */
[----:B------:R-:W-:-:S04]  /*12b0*/  IADD3 R3, P2, PT, R3, 0x8, RZ ;  /* 0x0000000803037810 */ /* 0x000fc80007f5e0ff */
[----:B------:R-:W-:Y:S01]  /*12c0*/  ISETP.NE.AND P1, PT, R10, RZ, PT ;  /* 0x000000ff0a00720c */ /* 0x000fe20003f25270 */
[----:B------:R-:W-:Y:S01]  /*12d0*/  IMAD.X R12, RZ, RZ, R12, P2 ;  /* 0x000000ffff0c7224 */ /* 0x000fe200010e060c */
[----:B--2---:R-:W-:-:S11]  /*12e0*/  DADD R8, R4, R8 ;  /* 0x0000000004087229 */ /* 0x004fd60000000008 */
[----:B------:R-:W-:Y:S05]  /*12f0*/  @P1 BRA `(.L_x_16) ;  /* 0xfffffffc00d41947 */ /* 0x000fea000383ffff */
.L_x_13:
[----:B------:R-:W-:Y:S05]  /*1300*/  BSYNC.RECONVERGENT B1 ;  /* 0x0000000000017941 */ /* 0x000fea0003800200 */
.L_x_10:
[----:B------:R-:W-:Y:S05]  /*1310*/  @!P0 BRA `(.L_x_17) ;  /* 0x0000001000bc8947 */ /* 0x000fea0003800000 */
[----:B------:R-:W3:Y:S01]  /*1320*/  MUFU.RCP64H R3, 6 ;  /* 0x4018000000037908 */ /* 0x000ee20000001800 */
[----:B------:R-:W-:Y:S01]  /*1330*/  IMAD.MOV.U32 R10, RZ, RZ, 0x0 ;  /* 0x00000000ff0a7424 */ /* 0x000fe200078e00ff */
[----:B--2---:R-:W2:Y:S01]  /*1340*/  LDC.64 R12, c[0x3][0x10] ;  /* 0x00c00400ff0c7b82 */ /* 0x004ea20000000a00 */
[----:B------:R-:W-:Y:S02]  /*1350*/  IMAD.MOV.U32 R11, RZ, RZ, 0x40180000 ;  /* 0x40180000ff0b7424 */ /* 0x000fe400078e00ff */
[----:B------:R-:W-:-:S05]  /*1360*/  IMAD.MOV.U32 R2, RZ, RZ, 0x1 ;  /* 0x00000001ff027424 */ /* 0x000fca00078e00ff */
[----:B0-----:R-:W0:Y:S01]  /*1370*/  LDC R14, c[0x3][0x14] ;  /* 0x00c00500ff0e7b82 */ /* 0x001e220000000800 */
[----:B---3--:R-:W-:-:S08]  /*1380*/  DFMA R4, R2, -R10, 1 ;  /* 0x3ff000000204742b */ /* 0x008fd0000000080a */
[----:B------:R-:W-:-:S08]  /*1390*/  DFMA R4, R4, R4, R4 ;  /* 0x000000040404722b */ /* 0x000fd00000000004 */
[----:B------:R-:W-:Y:S01]  /*13a0*/  DFMA R4, R2, R4, R2 ;  /* 0x000000040204722b */ /* 0x000fe20000000002 */
[----:B0-----:R-:W-:-:S07]  /*13b0*/  FSETP.GEU.AND P1, PT, |R14|, 6.5827683646048100446e-37, PT ;  /* 0x036000000e00780b */ /* 0x001fce0003f2e200 */
[----:B------:R-:W-:-:S08]  /*13c0*/  DFMA R2, R4, -R10, 1 ;  /* 0x3ff000000402742b */ /* 0x000fd0000000080a */
[----:B------:R-:W-:-:S08]  /*13d0*/  DFMA R2, R4, R2, R4 ;  /* 0x000000020402722b */ /* 0x000fd00000000004 */
[----:B--2---:R-:W-:-:S08]  /*13e0*/  DMUL R4, R2, R12 ;  /* 0x0000000c02047228 */ /* 0x004fd00000000000 */
[----:B------:R-:W-:-:S08]  /*13f0*/  DFMA R10, R4, -6, R12 ;  /* 0xc0180000040a782b */ /* 0x000fd0000000000c */
[----:B------:R-:W-:-:S10]  /*1400*/  DFMA R4, R2, R10, R4 ;  /* 0x0000000a0204722b */ /* 0x000fd40000000004 */
[----:B------:R-:W-:-:S05]  /*1410*/  FFMA R2, RZ, 2.375, R5 ;  /* 0x40180000ff027823 */ /* 0x000fca0000000005 */
[----:B------:R-:W-:-:S13]  /*1420*/  FSETP.GT.AND P0, PT, |R2|, 1.469367938527859385e-39, PT ;  /* 0x001000000200780b */ /* 0x000fda0003f04200 */
[----:B------:R-:W-:Y:S05]  /*1430*/  @P0 BRA P1, `(.L_x_18) ;  /* 0x0000000000080947 */ /* 0x000fea0000800000 */
[----:B------:R-:W-:-:S07]  /*1440*/  MOV R24, 0x1460 ;  /* 0x0000146000187802 */ /* 0x000fce0000000f00 */
[----:B-1----:R-:W-:Y:S05]  /*1450*/  CALL.REL.NOINC `($__internal_0_$__cuda_sm20_div_rn_f64_full) ;  /* 0x0000003000547944 */ /* 0x002fea0003c00000 */
.L_x_18:
[----:B------:R-:W0:Y:S01]  /*1460*/  LDCU UR4, c[0x3][0x40] ;  /* 0x00c00800ff0477ac */ /* 0x000e220008000800 */
[----:B------:R-:W2:Y:S01]  /*1470*/  LDC.64 R10, c[0x3][0x10] ;  /* 0x00c00400ff0a7b82 */ /* 0x000ea20000000a00 */
[----:B------:R-:W-:Y:S02]  /*1480*/  IMAD.MOV.U32 R3, RZ, RZ, RZ ;  /* 0x000000ffff037224 */ /* 0x000fe400078e00ff */
[----:B0-----:R-:W-:-:S05]  /*1490*/  IMAD.U32 R2, RZ, RZ, UR4 ;  /* 0x00000004ff027e24 */ /* 0x001fca000f8e00ff */
[C---:B------:R-:W-:Y:S01]  /*14a0*/  ISETP.GE.U32.AND P0, PT, R2.reuse, 0x4, PT ;  /* 0x000000040200780c */ /* 0x040fe20003f06070 */
[----:B--2---:R-:W-:Y:S01]  /*14b0*/  DADD R10, -R10, 1 ;  /* 0x3ff000000a0a7429 */ /* 0x004fe20000000100 */
[----:B-1----:R-:W-:-:S11]  /*14c0*/  LOP3.LUT R26, R2, 0x3, RZ, 0xc0, !PT ;  /* 0x00000003021a7812 */ /* 0x002fd600078ec0ff */
[----:B------:R-:W-:Y:S05]  /*14d0*/  @!P0 BRA `(.L_x_19) ;  /* 0x0000000c00c88947 */ /* 0x000fea0003800000 */
[----:B------:R-:W-:Y:S01]  /*14e0*/  LOP3.LUT R3, R2, 0x7ffffffc, RZ, 0xc0, !PT ;  /* 0x7ffffffc02037812 */ /* 0x000fe200078ec0ff */
[----:B------:R-:W-:Y:S01]  /*14f0*/  BSSY.RECONVERGENT B1, `(.L_x_19) ;  /* 0x00000f0000017945 */ /* 0x000fe20003800200 */
[----:B------:R-:W-:Y:S02]  /*1500*/  IADD3 R14, P1, PT, R18, 0x10, RZ ;  /* 0x00000010120e7810 */ /* 0x000fe40007f3e0ff */
[----:B------:R-:W-:Y:S01]  /*1510*/  IADD3 R12, P2, PT, R16, 0x10, RZ ;  /* 0x00000010100c7810 */ /* 0x000fe20007f5e0ff */
[----:B------:R-:W-:Y:S02]  /*1520*/  IMAD.MOV R27, RZ, RZ, -R3 ;  /* 0x000000ffff1b7224 */ /* 0x000fe400078e0a03 */
[----:B------:R-:W-:Y:S02]  /*1530*/  IMAD.X R15, RZ, RZ, R19, P1 ;  /* 0x000000ffff0f7224 */ /* 0x000fe400008e0613 */
[----:B------:R-:W-:Y:S01]  /*1540*/  IMAD.X R13, RZ, RZ, R17, P2 ;  /* 0x000000ffff0d7224 */ /* 0x000fe200010e0611 */
[----:B------:R-:W-:-:S13]  /*1550*/  ISETP.GE.AND P0, PT, R27, RZ, PT ;  /* 0x000000ff1b00720c */ /* 0x000fda0003f06270 */
[----:B------:R-:W-:Y:S05]  /*1560*/  @P0 BRA `(.L_x_20) ;  /* 0x0000000800fc0947 */ /* 0x000fea0003800000 */
[----:B------:R-:W-:Y:S01]  /*1570*/  IMAD.MOV R20, RZ, RZ, -R27 ;  /* 0x000000ffff147224 */ /* 0x000fe200078e0a1b */
[----:B------:R-:W-:-:S04]  /*1580*/  PLOP3.LUT P0, PT, PT, PT, PT, 0x80, 0x8 ;  /* 0x000000000008781c */ /* 0x000fc80003f0f070 */
[----:B------:R-:W-:-:S13]  /*1590*/  ISETP.GT.AND P1, PT, R20, 0xc, PT ;  /* 0x0000000c1400780c */ /* 0x000fda0003f24270 */
[----:B------:R-:W-:Y:S05]  /*15a0*/  @!P1 BRA `(.L_x_21) ;  /* 0x0000000400d09947 */ /* 0x000fea0003800000 */
[----:B------:R-:W-:Y:S01]  /*15b0*/  BSSY.RECONVERGENT B2, `(.L_x_21) ;  /* 0x0000073000027945 */ /* 0x000fe20003800200 */
[----:B------:R-:W-:-:S13]  /*15c0*/  PLOP3.LUT P0, PT, PT, PT, PT, 0x8, 0x80 ;  /* 0x000000000080781c */ /* 0x000fda0003f0e170 */
.L_x_22:
[----:B------:R-:W-:Y:S02]  /*15d0*/  R2UR UR4, R6 ;  /* 0x00000000060472ca */ /* 0x000fe400000e0000 */
[----:B------:R-:W-:-:S13]  /*15e0*/  R2UR UR5, R7 ;  /* 0x00000000070572ca */ /* 0x000fda00000e0000 */
[----:B------:R-:W2:Y:S01]  /*15f0*/  LD.E.64 R20, desc[UR4][R14.64+-0x10] ;  /* 0xfffff0040e147980 */ /* 0x000ea2000c101b00 */
[----:B------:R-:W0:Y:S01]  /*1600*/  LDCU.64 UR4, c[0x3][0x18] ;  /* 0x00c00300ff0477ac */ /* 0x000e220008000a00 */
[C---:B------:R-:W-:Y:S02]  /*1610*/  R2UR UR6, R6.reuse ;  /* 0x00000000060672ca */ /* 0x040fe400000e0000 */
[C---:B------:R-:W-:Y:S02]  /*1620*/  R2UR UR7, R7.reuse ;  /* 0x00000000070772ca */ /* 0x040fe400000e0000 */
[----:B------:R-:W-:Y:S02]  /*1630*/  R2UR UR8, R6 ;  /* 0x00000000060872ca */ /* 0x000fe400000e0000 */
[----:B------:R-:W-:Y:S01]  /*1640*/  R2UR UR9, R7 ;  /* 0x00000000070972ca */ /* 0x000fe200000e0000 */
[----:B--2---:R-:W-:-:S08]  /*1650*/  DADD R28, -R20, R8 ;  /* 0x00000000141c7229 */ /* 0x004fd00000000108 */
[----:B------:R-:W-:-:S08]  /*1660*/  DMUL R28, R28, R4 ;  /* 0x000000041c1c7228 */ /* 0x000fd00000000000 */
[----:B------:R-:W-:Y:S01]  /*1670*/  DFMA R28, R20, R10, R28 ;  /* 0x0000000a141c722b */ /* 0x000fe2000000001c */
[----:B------:R-:W0:Y:S07]  /*1680*/  LDC.64 R20, c[0x3][0x30] ;  /* 0x00c00c00ff147b82 */ /* 0x000e2e0000000a00 */
[----:B0-----:R-:W-:-:S07]  /*1690*/  DFMA R28, R28, UR4, R20 ;  /* 0x000000041c1c7c2b */ /* 0x001fce0008000014 */
[----:B------:R0:W-:Y:S04]  /*16a0*/  ST.E.64 desc[UR6][R12.64+-0x10], R28 ;  /* 0xfffff01c0c007985 */ /* 0x0001e8000c101b06 */
[----:B------:R-:W2:Y:S02]  /*16b0*/  LD.E.64 R24, desc[UR8][R14.64+-0x8] ;  /* 0xfffff8080e187980 */ /* 0x000ea4000c101b00 */
[----:B--2---:R-:W-:-:S08]  /*16c0*/  DADD R22, -R24, R8 ;  /* 0x0000000018167229 */ /* 0x004fd00000000108 */
[----:B------:R-:W-:-:S08]  /*16d0*/  DMUL R22, R22, R4 ;  /* 0x0000000416167228 */ /* 0x000fd00000000000 */
[----:B------:R-:W-:-:S08]  /*16e0*/  DFMA R22, R24, R10, R22 ;  /* 0x0000000a1816722b */ /* 0x000fd00000000016 */
        /* <DEDUP_REMOVED lines=79> */
[----:B------:R-:W-:Y:S04]  /*1be0*/  ST.E.64 desc[UR6][R12.64+0x60], R28 ;  /* 0x0000601c0c007985 */ /* 0x000fe8000c101b06 */
[----:B------:R0:W2:Y:S01]  /*1bf0*/  LD.E.64 R24, desc[UR8][R14.64+0x68] ;  /* 0x000068080e187980 */ /* 0x0000a2000c101b00 */
[----:B------:R-:W-:-:S05]  /*1c00*/  VIADD R27, R27, 0x10 ;  /* 0x000000101b1b7836 */ /* 0x000fca0000000000 */
[----:B------:R-:W-:Y:S02]  /*1c10*/  ISETP.GE.AND P1, PT, R27, -0xc, PT ;  /* 0xfffffff41b00780c */ /* 0x000fe40003f26270 */
[----:B0-----:R-:W-:-:S05]  /*1c20*/  IADD3 R14, P2, PT, R14, 0x80, RZ ;  /* 0x000000800e0e7810 */ /* 0x001fca0007f5e0ff */
[----:B------:R-:W-:Y:S01]  /*1c30*/  IMAD.X R15, RZ, RZ, R15, P2 ;  /* 0x000000ffff0f7224 */ /* 0x000fe200010e060f */
[----:B--2---:R-:W-:-:S08]  /*1c40*/  DADD R22, -R24, R8 ;  /* 0x0000000018167229 */ /* 0x004fd00000000108 */
[----:B------:R-:W-:-:S08]  /*1c50*/  DMUL R22, R22, R4 ;  /* 0x0000000416167228 */ /* 0x000fd00000000000 */
[----:B------:R-:W-:-:S08]  /*1c60*/  DFMA R22, R24, R10, R22 ;  /* 0x0000000a1816722b */ /* 0x000fd00000000016 */
[----:B------:R-:W-:Y:S01]  /*1c70*/  DFMA R22, R22, UR4, R20 ;  /* 0x0000000416167c2b */ /* 0x000fe20008000014 */
[----:B------:R-:W-:-:S05]  /*1c80*/  IADD3 R20, P3, PT, R12, 0x80, RZ ;  /* 0x000000800c147810 */ /* 0x000fca0007f7e0ff */
[----:B------:R-:W-:Y:S01]  /*1c90*/  IMAD.X R21, RZ, RZ, R13, P3 ;  /* 0x000000ffff157224 */ /* 0x000fe200018e060d */
[----:B------:R0:W-:Y:S02]  /*1ca0*/  ST.E.64 desc[UR6][R12.64+0x68], R22 ;  /* 0x000068160c007985 */ /* 0x0001e4000c101b06 */
[----:B0-----:R-:W-:Y:S02]  /*1cb0*/  IMAD.MOV.U32 R12, RZ, RZ, R20 ;  /* 0x000000ffff0c7224 */ /* 0x001fe400078e0014 */
[----:B------:R-:W-:Y:S01]  /*1cc0*/  IMAD.MOV.U32 R13, RZ, RZ, R21 ;  /* 0x000000ffff0d7224 */ /* 0x000fe200078e0015 */
[----:B------:R-:W-:Y:S06]  /*1cd0*/  @!P1 BRA `(.L_x_22) ;  /* 0xfffffff8003c9947 */ /* 0x000fec000383ffff */
[----:B------:R-:W-:Y:S05]  /*1ce0*/  BSYNC.RECONVERGENT B2 ;  /* 0x0000000000027941 */ /* 0x000fea0003800200 */
.L_x_21:
[----:B------:R-:W-:Y:S01]  /*1cf0*/  IMAD.MOV R20, RZ, RZ, -R27 ;  /* 0x000000ffff147224 */ /* 0x000fe200078e0a1b */
[----:B------:R-:W-:Y:S04]  /*1d00*/  BSSY.RECONVERGENT B2, `(.L_x_23) ;  /* 0x0000043000027945 */ /* 0x000fe80003800200 */
[----:B------:R-:W-:-:S13]  /*1d10*/  ISETP.GT.AND P1, PT, R20, 0x4, PT ;  /* 0x000000041400780c */ /* 0x000fda0003f24270 */
[----:B------:R-:W-:Y:S05]  /*1d20*/  @!P1 BRA `(.L_x_24) ;  /* 0x0000000400009947 */ /* 0x000fea0003800000 */
        /* <DEDUP_REMOVED lines=51> */
[----:B------:R-:W-:Y:S01]  /*2060*/  PLOP3.LUT P0, PT, PT, PT, PT, 0x8, 0x80 ;  /* 0x000000000080781c */ /* 0x000fe20003f0e170 */
[----:B------:R-:W-:Y:S01]  /*2070*/  VIADD R27, R27, 0x8 ;  /* 0x000000081b1b7836 */ /* 0x000fe20000000000 */
        /* <DEDUP_REMOVED lines=10> */
[----:B------:R-:W-:-:S07]  /*2120*/  IMAD.MOV.U32 R13, RZ, RZ, R21 ;  /* 0x000000ffff0d7224 */ /* 0x000fce00078e0015 */
.L_x_24:
[----:B------:R-:W-:Y:S05]  /*2130*/  BSYNC.RECONVERGENT B2 ;  /* 0x0000000000027941 */ /* 0x000fea0003800200 */
.L_x_23:
[----:B------:R-:W-:-:S13]  /*2140*/  ISETP.NE.OR P0, PT, R27, RZ, P0 ;  /* 0x000000ff1b00720c */ /* 0x000fda0000705670 */
[----:B------:R-:W-:Y:S05]  /*2150*/  @!P0 BRA `(.L_x_25) ;  /* 0x0000000000a48947 */ /* 0x000fea0003800000 */
.L_x_20:
        /* <DEDUP_REMOVED lines=28> */
[----:B------:R-:W-:Y:S02]  /*2320*/  ISETP.NE.AND P0, PT, R27, RZ, PT ;  /* 0x000000ff1b00720c */ /* 0x000fe40003f05270 */
        /* <DEDUP_REMOVED lines=11> */
[----:B------:R-:W-:Y:S06]  /*23e0*/  @P0 BRA `(.L_x_20) ;  /* 0xfffffffc005c0947 */ /* 0x000fec000383ffff */
.L_x_25:
[----:B------:R-:W-:Y:S05]  /*23f0*/  BSYNC.RECONVERGENT B1 ;  /* 0x0000000000017941 */ /* 0x000fea0003800200 */
.L_x_19:
[----:B------:R-:W-:Y:S01]  /*2400*/  ISETP.NE.AND P0, PT, R26, RZ, PT ;  /* 0x000000ff1a00720c */ /* 0x000fe20003f05270 */
[----:B------:R-:W-:-:S12]  /*2410*/  BSSY.RECONVERGENT B1, `(.L_x_17) ;  /* 0x000001f000017945 */ /* 0x000fd80003800200 */
[----:B------:R-:W-:Y:S05]  /*2420*/  @!P0 BRA `(.L_x_26) ;  /* 0x0000000000748947 */ /* 0x000fea0003800000 */
[----:B------:R-:W0:Y:S01]  /*2430*/  LDC.64 R14, c[0x3][0x30] ;  /* 0x00c00c00ff0e7b82 */ /* 0x000e220000000a00 */
[----:B------:R-:W-:-:S04]  /*2440*/  IMAD.WIDE.U32 R12, R3, 0x8, R16 ;  /* 0x00000008030c7825 */ /* 0x000fc800078e0010 */
[----:B------:R-:W-:-:S04]  /*2450*/  IMAD.WIDE.U32 R20, R3, 0x8, R18 ;  /* 0x0000000803147825 */ /* 0x000fc800078e0012 */
[----:B------:R-:W-:Y:S02]  /*2460*/  IMAD.MOV.U32 R24, RZ, RZ, R12 ;  /* 0x000000ffff187224 */ /* 0x000fe400078e000c */
[----:B------:R-:W-:Y:S02]  /*2470*/  IMAD.MOV.U32 R12, RZ, RZ, R20 ;  /* 0x000000ffff0c7224 */ /* 0x000fe400078e0014 */
[----:B------:R-:W-:Y:S02]  /*2480*/  IMAD.MOV.U32 R3, RZ, RZ, R21 ;  /* 0x000000ffff037224 */ /* 0x000fe400078e0015 */
[----:B------:R-:W-:-:S07]  /*2490*/  IMAD.MOV R26, RZ, RZ, -R26 ;  /* 0x000000ffff1a7224 */ /* 0x000fce00078e0a1a */
.L_x_27:
[----:B------:R-:W-:Y:S01]  /*24a0*/  R2UR UR4, R6 ;  /* 0x00000000060472ca */ /* 0x000fe200000e0000 */
[----:B------:R-:W-:Y:S01]  /*24b0*/  IMAD.MOV.U32 R28, RZ, RZ, R12 ;  /* 0x000000ffff1c7224 */ /* 0x000fe200078e000c */
[----:B------:R-:W-:Y:S01]  /*24c0*/  R2UR UR5, R7 ;  /* 0x00000000070572ca */ /* 0x000fe200000e0000 */
[----:B------:R-:W-:-:S12]  /*24d0*/  IMAD.MOV.U32 R29, RZ, RZ, R3 ;  /* 0x000000ffff1d7224 */ /* 0x000fd800078e0003 */
[----:B-1----:R-:W2:Y:S01]  /*24e0*/  LD.E.64 R20, desc[UR4][R28.64] ;  /* 0x000000041c147980 */ /* 0x002ea2000c101b00 */
[----:B------:R-:W0:Y:S01]  /*24f0*/  LDCU.64 UR4, c[0x3][0x18] ;  /* 0x00c00300ff0477ac */ /* 0x000e220008000a00 */
[----:B------:R-:W-:Y:S01]  /*2500*/  VIADD R26, R26, 0x1 ;  /* 0x000000011a1a7836 */ /* 0x000fe20000000000 */
[----:B------:R-:W-:Y:S02]  /*2510*/  R2UR UR6, R6 ;  /* 0x00000000060672ca */ /* 0x000fe400000e0000 */
[----:B------:R-:W-:Y:S02]  /*2520*/  R2UR UR7, R7 ;  /* 0x00000000070772ca */ /* 0x000fe400000e0000 */
[----:B------:R-:W-:Y:S02]  /*2530*/  ISETP.NE.AND P0, PT, R26, RZ, PT ;  /* 0x000000ff1a00720c */ /* 0x000fe40003f05270 */
[----:B------:R-:W-:-:S05]  /*2540*/  IADD3 R12, P2, PT, R12, 0x8, RZ ;  /* 0x000000080c0c7810 */ /* 0x000fca0007f5e0ff */
[----:B------:R-:W-:Y:S01]  /*2550*/  IMAD.X R3, RZ, RZ, R3, P2 ;  /* 0x000000ffff037224 */ /* 0x000fe200010e0603 */
[----:B--2---:R-:W-:-:S08]  /*2560*/  DADD R22, -R20, R8 ;  /* 0x0000000014167229 */ /* 0x004fd00000000108 */
[----:B------:R-:W-:-:S08]  /*2570*/  DMUL R22, R22, R4 ;  /* 0x0000000416167228 */ /* 0x000fd00000000000 */
[----:B------:R-:W-:Y:S01]  /*2580*/  DFMA R20, R20, R10, R22 ;  /* 0x0000000a1414722b */ /* 0x000fe20000000016 */
[----:B------:R-:W-:Y:S01]  /*2590*/  IMAD.MOV.U32 R22, RZ, RZ, R24 ;  /* 0x000000ffff167224 */ /* 0x000fe200078e0018 */
[----:B------:R-:W-:Y:S01]  /*25a0*/  IADD3 R24, P1, PT, R24, 0x8, RZ ;  /* 0x0000000818187810 */ /* 0x000fe20007f3e0ff */
[----:B------:R-:W-:-:S05]  /*25b0*/  IMAD.MOV.U32 R23, RZ, RZ, R13 ;  /* 0x000000ffff177224 */ /* 0x000fca00078e000d */
[----:B0-----:R-:W-:Y:S01]  /*25c0*/  DFMA R20, R20, UR4, R14 ;  /* 0x0000000414147c2b */ /* 0x001fe2000800000e */
[----:B------:R-:W-:-:S06]  /*25d0*/  IMAD.X R13, RZ, RZ, R13, P1 ;  /* 0x000000ffff0d7224 */ /* 0x000fcc00008e060d */
[----:B------:R1:W-:Y:S01]  /*25e0*/  ST.E.64 desc[UR6][R22.64], R20 ;  /* 0x0000001416007985 */ /* 0x0003e2000c101b06 */
[----:B------:R-:W-:Y:S05]  /*25f0*/  @P0 BRA `(.L_x_27) ;  /* 0xfffffffc00a80947 */ /* 0x000fea000383ffff */
.L_x_26:
[----:B------:R-:W-:Y:S05]  /*2600*/  BSYNC.RECONVERGENT B1 ;  /* 0x0000000000017941 */ /* 0x000fea0003800200 */
.L_x_17:
[----:B------:R-:W-:Y:S02]  /*2610*/  R2UR UR4, R6 ;  /* 0x00000000060472ca */ /* 0x000fe400000e0000 */
[----:B------:R-:W-:Y:S02]  /*2620*/  R2UR UR5, R7 ;  /* 0x00000000070572ca */ /* 0x000fe400000e0000 */
[----:B------:R-:W-:-:S11]  /*2630*/  ISETP.GE.AND P0, PT, R2, 0x1, PT ;  /* 0x000000010200780c */ /* 0x000fd60003f06270 */
[----:B--2---:R2:W5:Y:S02]  /*2640*/  LD.E.64 R12, desc[UR4][R16.64] ;  /* 0x00000004100c7980 */ /* 0x004564000c101b00 */
[----:B------:R-:W-:Y:S05]  /*2650*/  @!P0 BRA `(.L_x_28) ;  /* 0x0000001c00708947 */ /* 0x000fea0003800000 */
[C---:B------:R-:W-:Y:S01]  /*2660*/  ISETP.GE.U32.AND P0, PT, R2.reuse, 0x10, PT ;  /* 0x000000100200780c */ /* 0x040fe20003f06070 */
[----:B------:R-:W-:Y:S01]  /*2670*/  IMAD.MOV.U32 R5, RZ, RZ, RZ ;  /* 0x000000ffff057224 */ /* 0x000fe200078e00ff */
[----:B------:R-:W-:-:S04]  /*2680*/  LOP3.LUT R3, R2, 0xf, RZ, 0xc0, !PT ;  /* 0x0000000f02037812 */ /* 0x000fc800078ec0ff */
[----:B------:R-:W-:-:S07]  /*2690*/  ISETP.NE.AND P1, PT, R3, RZ, PT ;  /* 0x000000ff0300720c */ /* 0x000fce0003f25270 */
[----:B------:R-:W-:Y:S06]  /*26a0*/  @!P0 BRA `(.L_x_29) ;  /* 0x00000004003c8947 */ /* 0x000fec0003800000 */
[----:B------:R-:W-:Y:S01]  /*26b0*/  IADD3 R10, P2, PT, R16, 0x40, RZ ;  /* 0x00000040100a7810 */ /* 0x000fe20007f5e0ff */
[----:B------:R-:W-:Y:S01]  /*26c0*/  BSSY.RECONVERGENT B1, `(.L_x_29) ;  /* 0x000004d000017945 */ /* 0x000fe20003800200 */
[----:B------:R-:W-:-:S03]  /*26d0*/  LOP3.LUT R5, R2, 0x7ffffff0, RZ, 0xc0, !PT ;  /* 0x7ffffff002057812 */ /* 0x000fc600078ec0ff */
[----:B------:R-:W-:Y:S02]  /*26e0*/  IMAD.X R11, RZ, RZ, R17, P2 ;  /* 0x000000ffff0b7224 */ /* 0x000fe400010e0611 */
[----:B------:R-:W-:-:S07]  /*26f0*/  IMAD.MOV R4, RZ, RZ, -R5 ;  /* 0x000000ffff047224 */ /* 0x000fce00078e0a05 */
.L_x_30:
[C---:B------:R-:W-:Y:S02]  /*2700*/  R2UR UR4, R6.reuse ;  /* 0x00000000060472ca */ /* 0x040fe400000e0000 */
[C---:B------:R-:W-:Y:S02]  /*2710*/  R2UR UR5, R7.reuse ;  /* 0x00000000070572ca */ /* 0x040fe400000e0000 */
[----:B------:R-:W-:Y:S02]  /*2720*/  R2UR UR6, R6 ;  /* 0x00000000060672ca */ /* 0x000fe400000e0000 */
[----:B------:R-:W-:-:S09]  /*2730*/  R2UR UR7, R7 ;  /* 0x00000000070772ca */ /* 0x000fd200000e0000 */
[----:B------:R-:W3:Y:S04]  /*2740*/  LD.E.64 R24, desc[UR4][R10.64+-0x40] ;  /* 0xffffc0040a187980 */ /* 0x000ee8000c101b00 */
[----:B-1----:R-:W4:Y:S04]  /*2750*/  LD.E.64 R22, desc[UR6][R10.64+-0x38] ;  /* 0xffffc8060a167980 */ /* 0x002f28000c101b00 */
[----:B0-----:R-:W2:Y:S04]  /*2760*/  LD.E.64 R14, desc[UR4][R10.64+-0x30] ;  /* 0xffffd0040a0e7980 */ /* 0x001ea8000c101b00 */
[----:B------:R-:W2:Y:S04]  /*2770*/  LD.E.64 R8, desc[UR4][R10.64+-0x28] ;  /* 0xffffd8040a087980 */ /* 0x000ea8000c101b00 */
[----:B------:R-:W2:Y:S01]  /*2780*/  LD.E.64 R20, desc[UR4][R10.64+-0x20] ;  /* 0xffffe0040a147980 */ /* 0x000ea2000c101b00 */
[----:B---3-5:R-:W-:-:S06]  /*2790*/  DSETP.GT.AND P2, PT, R24, R12, PT ;  /* 0x0000000c1800722a */ /* 0x028fcc0003f44000 */
[----:B------:R-:W-:Y:S02]  /*27a0*/  FSEL R12, R24, R12, P2 ;  /* 0x0000000c180c7208 */ /* 0x000fe40001000000 */
[----:B------:R-:W-:Y:S02]  /*27b0*/  FSEL R13, R25, R13, P2 ;  /* 0x0000000d190d7208 */ /* 0x000fe40001000000 */
[----:B------:R-:W3:Y:S04]  /*27c0*/  LD.E.64 R24, desc[UR6][R10.64+-0x18] ;  /* 0xffffe8060a187980 */ /* 0x000ee8000c101b00 */
[----:B----4-:R-:W-:-:S06]  /*27d0*/  DSETP.GT.AND P2, PT, R22, R12, PT ;  /* 0x0000000c1600722a */ /* 0x010fcc0003f44000 */
[----:B------:R-:W-:Y:S02]  /*27e0*/  FSEL R12, R22, R12, P2 ;  /* 0x0000000c160c7208 */ /* 0x000fe40001000000 */
[----:B------:R-:W-:Y:S02]  /*27f0*/  FSEL R13, R23, R13, P2 ;  /* 0x0000000d170d7208 */ /* 0x000fe40001000000 */
[----:B------:R-:W4:Y:S04]  /*2800*/  LD.E.64 R22, desc[UR4][R10.64+-0x10] ;  /* 0xfffff0040a167980 */ /* 0x000f28000c101b00 */
[----:B--2---:R-:W-:-:S06]  /*2810*/  DSETP.GT.AND P2, PT, R14, R12, PT ;  /* 0x0000000c0e00722a */ /* 0x004fcc0003f44000 */
[----:B------:R-:W-:Y:S02]  /*2820*/  FSEL R12, R14, R12, P2 ;  /* 0x0000000c0e0c7208 */ /* 0x000fe40001000000 */
[----:B------:R-:W-:Y:S02]  /*2830*/  FSEL R13, R15, R13, P2 ;  /* 0x0000000d0f0d7208 */ /* 0x000fe40001000000 */
[----:B------:R-:W2:Y:S04]  /*2840*/  LD.E.64 R14, desc[UR4][R10.64+-0x8] ;  /* 0xfffff8040a0e7980 */ /* 0x000ea8000c101b00 */
[----:B------:R-:W-:-:S06]  /*2850*/  DSETP.GT.AND P2, PT, R8, R12, PT ;  /* 0x0000000c0800722a */ /* 0x000fcc0003f44000 */
[----:B------:R-:W-:Y:S02]  /*2860*/  FSEL R8, R8, R12, P2 ;  /* 0x0000000c08087208 */ /* 0x000fe40001000000 */
[----:B------:R-:W-:Y:S02]  /*2870*/  FSEL R9, R9, R13, P2 ;  /* 0x0000000d09097208 */ /* 0x000fe40001000000 */
[----:B------:R-:W2:Y:S04]  /*2880*/  LD.E.64 R12, desc[UR4][R10.64] ;  /* 0x000000040a0c7980 */ /* 0x000ea8000c101b00 */
[----:B------:R-:W-:-:S06]  /*2890*/  DSETP.GT.AND P2, PT, R20, R8, PT ;  /* 0x000000081400722a */ /* 0x000fcc0003f44000 */
[----:B------:R-:W-:Y:S02]  /*28a0*/  FSEL R8, R20, R8, P2 ;  /* 0x0000000814087208 */ /* 0x000fe40001000000 */
[----:B------:R-:W-:Y:S02]  /*28b0*/  FSEL R9, R21, R9, P2 ;  /* 0x0000000915097208 */ /* 0x000fe40001000000 */
[----:B------:R-:W2:Y:S04]  /*28c0*/  LD.E.64 R20, desc[UR6][R10.64+0x8] ;  /* 0x000008060a147980 */ /* 0x000ea8000c101b00 */
[----:B---3--:R-:W-:-:S06]  /*28d0*/  DSETP.GT.AND P2, PT, R24, R8, PT ;  /* 0x000000081800722a */ /* 0x008fcc0003f44000 */
        /* <DEDUP_REMOVED lines=22> */
[----:B------:R0:W3:Y:S04]  /*2a40*/  LD.E.64 R24, desc[UR6][R10.64+0x38] ;  /* 0x000038060a187980 */ /* 0x0000e8000c101b00 */
[----:B----4-:R-:W-:-:S06]  /*2a50*/  DSETP.GT.AND P2, PT, R22, R8, PT ;  /* 0x000000081600722a */ /* 0x010fcc0003f44000 */
[----:B------:R-:W-:Y:S02]  /*2a60*/  FSEL R8, R22, R8, P2 ;  /* 0x0000000816087208 */ /* 0x000fe40001000000 */
[----:B------:R-:W-:-:S06]  /*2a70*/  FSEL R9, R23, R9, P2 ;  /* 0x0000000917097208 */ /* 0x000fcc0001000000 */
[----:B--2---:R-:W-:-:S06]  /*2a80*/  DSETP.GT.AND P2, PT, R14, R8, PT ;  /* 0x000000080e00722a */ /* 0x004fcc0003f44000 */
[----:B------:R-:W-:Y:S02]  /*2a90*/  FSEL R8, R14, R8, P2 ;  /* 0x000000080e087208 */ /* 0x000fe40001000000 */
[----:B------:R-:W-:-:S06]  /*2aa0*/  FSEL R9, R15, R9, P2 ;  /* 0x000000090f097208 */ /* 0x000fcc0001000000 */
[----:B------:R-:W-:Y:S01]  /*2ab0*/  DSETP.GT.AND P2, PT, R12, R8, PT ;  /* 0x000000080c00722a */ /* 0x000fe20003f44000 */
[----:B------:R-:W-:-:S05]  /*2ac0*/  VIADD R4, R4, 0x10 ;  /* 0x0000001004047836 */ /* 0x000fca0000000000 */
[----:B------:R-:W-:Y:S02]  /*2ad0*/  FSEL R8, R12, R8, P2 ;  /* 0x000000080c087208 */ /* 0x000fe40001000000 */
[----:B------:R-:W-:Y:S02]  /*2ae0*/  FSEL R9, R13, R9, P2 ;  /* 0x000000090d097208 */ /* 0x000fe40001000000 */
[----:B------:R-:W-:-:S04]  /*2af0*/  ISETP.NE.AND P3, PT, R4, RZ, PT ;  /* 0x000000ff0400720c */ /* 0x000fc80003f65270 */
[----:B------:R-:W-:-:S06]  /*2b00*/  DSETP.GT.AND P2, PT, R20, R8, PT ;  /* 0x000000081400722a */ /* 0x000fcc0003f44000 */
[----:B------:R-:W-:Y:S02]  /*2b10*/  FSEL R8, R20, R8, P2 ;  /* 0x0000000814087208 */ /* 0x000fe40001000000 */
[----:B------:R-:W-:Y:S02]  /*2b20*/  FSEL R9, R21, R9, P2 ;  /* 0x0000000915097208 */ /* 0x000fe40001000000 */
[----:B0-----:R-:W-:-:S05]  /*2b30*/  IADD3 R10, P4, PT, R10, 0x80, RZ ;  /* 0x000000800a0a7810 */ /* 0x001fca0007f9e0ff */
[----:B------:R-:W-:Y:S01]  /*2b40*/  IMAD.X R11, RZ, RZ, R11, P4 ;  /* 0x000000ffff0b7224 */ /* 0x000fe200020e060b */
[----:B---3--:R-:W-:-:S06]  /*2b50*/  DSETP.GT.AND P2, PT, R24, R8, PT ;  /* 0x000000081800722a */ /* 0x008fcc0003f44000 */
[----:B------:R-:W-:Y:S02]  /*2b60*/  FSEL R12, R24, R8, P2 ;  /* 0x00000008180c7208 */ /* 0x000fe40001000000 */
[----:B------:R-:W-:Y:S01]  /*2b70*/  FSEL R13, R25, R9, P2 ;  /* 0x00000009190d7208 */ /* 0x000fe20001000000 */
[----:B------:R-:W-:Y:S06]  /*2b80*/  @P3 BRA `(.L_x_30) ;  /* 0xfffffff800dc3947 */ /* 0x000fec000383ffff */
[----:B------:R-:W-:Y:S05]  /*2b90*/  BSYNC.RECONVERGENT B1 ;  /* 0x0000000000017941 */ /* 0x000fea0003800200 */
.L_x_29:
        /* <DEDUP_REMOVED lines=10> */
[----:B------:R-:W3:Y:S04]  /*2c40*/  LD.E.64 R8, desc[UR4][R24.64] ;  /* 0x0000000418087980 */ /* 0x000ee8000c101b00 */
[----:B------:R-:W4:Y:S04]  /*2c50*/  LD.E.64 R10, desc[UR6][R24.64+0x8] ;  /* 0x00000806180a7980 */ /* 0x000f28000c101b00 */
[----:B-1----:R-:W2:Y:S04]  /*2c60*/  LD.E.64 R22, desc[UR4][R24.64+0x10] ;  /* 0x0000100418167980 */ /* 0x002ea8000c101b00 */
[----:B------:R-:W2:Y:S04]  /*2c70*/  LD.E.64 R20, desc[UR4][R24.64+0x18] ;  /* 0x0000180418147980 */ /* 0x000ea8000c101b00 */
[----:B0-----:R-:W2:Y:S04]  /*2c80*/  LD.E.64 R14, desc[UR6][R24.64+0x20] ;  /* 0x00002006180e7980 */ /* 0x001ea8000c101b00 */
        /* <DEDUP_REMOVED lines=11> */
[----:B------:R-:W-:-:S06]  /*2d40*/  FSEL R9, R23, R9, P3 ;  /* 0x0000000917097208 */ /* 0x000fcc0001800000 */
[----:B------:R-:W-:-:S06]  /*2d50*/  DSETP.GT.AND P3, PT, R20, R8, PT ;  /* 0x000000081400722a */ /* 0x000fcc0003f64000 */
[----:B------:R-:W-:Y:S02]  /*2d60*/  FSEL R8, R20, R8, P3 ;  /* 0x0000000814087208 */ /* 0x000fe40001800000 */
[----:B------:R-:W-:-:S06]  /*2d70*/  FSEL R9, R21, R9, P3 ;  /* 0x0000000915097208 */ /* 0x000fcc0001800000 */
[----:B------:R-:W-:-:S06]  /*2d80*/  DSETP.GT.AND P3, PT, R14, R8, PT ;  /* 0x000000080e00722a */ /* 0x000fcc0003f64000 */
[----:B------:R-:W-:Y:S02]  /*2d90*/  FSEL R8, R14, R8, P3 ;  /* 0x000000080e087208 */ /* 0x000fe40001800000 */
[----:B------:R-:W-:Y:S01]  /*2da0*/  FSEL R9, R15, R9, P3 ;  /* 0x000000090f097208 */ /* 0x000fe20001800000 */
[----:B------:R-:W-:-:S05]  /*2db0*/  VIADD R5, R5, 0x8 ;  /* 0x0000000805057836 */ /* 0x000fca0000000000 */
[----:B---3--:R-:W-:-:S06]  /*2dc0*/  DSETP.GT.AND P3, PT, R12, R8, PT ;  /* 0x000000080c00722a */ /* 0x008fcc0003f64000 */
[----:B------:R-:W-:Y:S02]  /*2dd0*/  FSEL R8, R12, R8, P3 ;  /* 0x000000080c087208 */ /* 0x000fe40001800000 */
[----:B------:R-:W-:-:S06]  /*2de0*/  FSEL R9, R13, R9, P3 ;  /* 0x000000090d097208 */ /* 0x000fcc0001800000 */
[----:B----4-:R-:W-:-:S06]  /*2df0*/  DSETP.GT.AND P3, PT, R10, R8, PT ;  /* 0x000000080a00722a */ /* 0x010fcc0003f64000 */
[----:B------:R-:W-:Y:S02]  /*2e00*/  FSEL R8, R10, R8, P3 ;  /* 0x000000080a087208 */ /* 0x000fe40001800000 */
[----:B------:R-:W-:-:S06]  /*2e10*/  FSEL R9, R11, R9, P3 ;  /* 0x000000090b097208 */ /* 0x000fcc0001800000 */
[----:B------:R-:W-:-:S06]  /*2e20*/  DSETP.GT.AND P3, PT, R26, R8, PT ;  /* 0x000000081a00722a */ /* 0x000fcc0003f64000 */
[----:B------:R-:W-:Y:S02]  /*2e30*/  FSEL R12, R26, R8, P3 ;  /* 0x000000081a0c7208 */ /* 0x000fe40001800000 */
[----:B------:R-:W-:-:S07]  /*2e40*/  FSEL R13, R27, R9, P3 ;  /* 0x000000091b0d7208 */ /* 0x000fce0001800000 */
.L_x_32:
[----:B------:R-:W-:Y:S04]  /*2e50*/  BSSY.RECONVERGENT B1, `(.L_x_31) ;  /* 0x000002e000017945 */ /* 0x000fe80003800200 */
[----:B------:R-:W-:Y:S05]  /*2e60*/  @!P2 BRA `(.L_x_33) ;  /* 0x0000000000b0a947 */ /* 0x000fea0003800000 */
[----:B------:R-:W-:Y:S02]  /*2e70*/  ISETP.GE.U32.AND P3, PT, R4, 0x4, PT ;  /* 0x000000040400780c */ /* 0x000fe40003f66070 */
[----:B0-----:R-:W-:-:S04]  /*2e80*/  LOP3.LUT R14, R2, 0x3, RZ, 0xc0, !PT ;  /* 0x00000003020e7812 */ /* 0x001fc800078ec0ff */
[----:B------:R-:W-:-:S07]  /*2e90*/  ISETP.NE.AND P2, PT, R14, RZ, PT ;  /* 0x000000ff0e00720c */ /* 0x000fce0003f45270 */
[----:B------:R-:W-:Y:S06]  /*2ea0*/  @!P3 BRA `(.L_x_34) ;  /* 0x000000000058b947 */ /* 0x000fec0003800000 */
[C---:B------:R-:W-:Y:S01]  /*2eb0*/  R2UR UR4, R6.reuse ;  /* 0x00000000060472ca */ /* 0x040fe200000e0000 */
[----:B-1----:R-:W-:Y:S01]  /*2ec0*/  IMAD.WIDE.U32 R22, R5, 0x8, R16 ;  /* 0x0000000805167825 */ /* 0x002fe200078e0010 */
[C---:B------:R-:W-:Y:S02]  /*2ed0*/  R2UR UR5, R7.reuse ;  /* 0x00000000070572ca */ /* 0x040fe400000e0000 */
[----:B------:R-:W-:Y:S02]  /*2ee0*/  R2UR UR6, R6 ;  /* 0x00000000060672ca */ /* 0x000fe400000e0000 */
[----:B------:R-:W-:-:S09]  /*2ef0*/  R2UR UR7, R7 ;  /* 0x00000000070772ca */ /* 0x000fd200000e0000 */
[----:B------:R-:W3:Y:S04]  /*2f00*/  LD.E.64 R24, desc[UR4][R22.64] ;  /* 0x0000000416187980 */ /* 0x000ee8000c101b00 */
[----:B------:R-:W4:Y:S04]  /*2f10*/  LD.E.64 R10, desc[UR6][R22.64+0x8] ;  /* 0x00000806160a7980 */ /* 0x000f28000c101b00 */
[----:B------:R-:W2:Y:S04]  /*2f20*/  LD.E.64 R8, desc[UR4][R22.64+0x10] ;  /* 0x0000100416087980 */ /* 0x000ea8000c101b00 */
[----:B------:R-:W2:Y:S01]  /*2f30*/  LD.E.64 R20, desc[UR6][R22.64+0x18] ;  /* 0x0000180616147980 */ /* 0x000ea2000c101b00 */
[----:B------:R-:W-:Y:S01]  /*2f40*/  VIADD R5, R5, 0x4 ;  /* 0x0000000405057836 */ /* 0x000fe20000000000 */
[----:B---3-5:R-:W-:-:S06]  /*2f50*/  DSETP.GT.AND P3, PT, R24, R12, PT ;  /* 0x0000000c1800722a */ /* 0x028fcc0003f64000 */
[----:B------:R-:W-:Y:S02]  /*2f60*/  FSEL R12, R24, R12, P3 ;  /* 0x0000000c180c7208 */ /* 0x000fe40001800000 */
[----:B------:R-:W-:-:S06]  /*2f70*/  FSEL R13, R25, R13, P3 ;  /* 0x0000000d190d7208 */ /* 0x000fcc0001800000 */
[----:B----4-:R-:W-:-:S06]  /*2f80*/  DSETP.GT.AND P3, PT, R10, R12, PT ;  /* 0x0000000c0a00722a */ /* 0x010fcc0003f64000 */
[----:B------:R-:W-:Y:S02]  /*2f90*/  FSEL R10, R10, R12, P3 ;  /* 0x0000000c0a0a7208 */ /* 0x000fe40001800000 */
[----:B------:R-:W-:-:S06]  /*2fa0*/  FSEL R11, R11, R13, P3 ;  /* 0x0000000d0b0b7208 */ /* 0x000fcc0001800000 */
[----:B--2---:R-:W-:-:S06]  /*2fb0*/  DSETP.GT.AND P3, PT, R8, R10, PT ;  /* 0x0000000a0800722a */ /* 0x004fcc0003f64000 */
[----:B------:R-:W-:Y:S02]  /*2fc0*/  FSEL R8, R8, R10, P3 ;  /* 0x0000000a08087208 */ /* 0x000fe40001800000 */
[----:B------:R-:W-:-:S06]  /*2fd0*/  FSEL R9, R9, R11, P3 ;  /* 0x0000000b09097208 */ /* 0x000fcc0001800000 */
[----:B------:R-:W-:-:S06]  /*2fe0*/  DSETP.GT.AND P3, PT, R20, R8, PT ;  /* 0x000000081400722a */ /* 0x000fcc0003f64000 */
[----:B------:R-:W-:Y:S02]  /*2ff0*/  FSEL R12, R20, R8, P3 ;  /* 0x00000008140c7208 */ /* 0x000fe40001800000 */
[----:B------:R-:W-:-:S07]  /*3000*/  FSEL R13, R21, R9, P3 ;  /* 0x00000009150d7208 */ /* 0x000fce0001800000 */
.L_x_34:
[----:B------:R-:W-:Y:S05]  /*3010*/  @!P2 BRA `(.L_x_33) ;  /* 0x000000000044a947 */ /* 0x000fea0003800000 */
[----:B------:R-:W-:-:S04]  /*3020*/  IMAD.WIDE.U32 R4, R5, 0x8, R16 ;  /* 0x0000000805047825 */ /* 0x000fc800078e0010 */
[----:B------:R-:W-:Y:S02]  /*3030*/  IMAD.MOV R14, RZ, RZ, -R14 ;  /* 0x000000ffff0e7224 */ /* 0x000fe400078e0a0e */
[----:B------:R-:W-:Y:S02]  /*3040*/  IMAD.MOV.U32 R8, RZ, RZ, R4 ;  /* 0x000000ffff087224 */ /* 0x000fe400078e0004 */
[----:B------:R-:W-:-:S07]  /*3050*/  IMAD.MOV.U32 R9, RZ, RZ, R5 ;  /* 0x000000ffff097224 */ /* 0x000fce00078e0005 */
.L_x_35:
[----:B------:R-:W-:Y:S01]  /*3060*/  R2UR UR4, R6 ;  /* 0x00000000060472ca */ /* 0x000fe200000e0000 */
[----:B------:R-:W-:Y:S01]  /*3070*/  IMAD.MOV.U32 R4, RZ, RZ, R8 ;  /* 0x000000ffff047224 */ /* 0x000fe200078e0008 */
[----:B------:R-:W-:Y:S01]  /*3080*/  R2UR UR5, R7 ;  /* 0x00000000070572ca */ /* 0x000fe200000e0000 */
[----:B------:R-:W-:-:S12]  /*3090*/  IMAD.MOV.U32 R5, RZ, RZ, R9 ;  /* 0x000000ffff057224 */ /* 0x000fd800078e0009 */
[----:B------:R-:W3:Y:S01]  /*30a0*/  LD.E.64 R4, desc[UR4][R4.64] ;  /* 0x0000000404047980 */ /* 0x000ee2000c101b00 */
[----:B------:R-:W-:Y:S01]  /*30b0*/  VIADD R14, R14, 0x1 ;  /* 0x000000010e0e7836 */ /* 0x000fe20000000000 */
[----:B------:R-:W-:-:S04]  /*30c0*/  IADD3 R8, P4, PT, R8, 0x8, RZ ;  /* 0x0000000808087810 */ /* 0x000fc80007f9e0ff */
[----:B------:R-:W-:Y:S01]  /*30d0*/  ISETP.NE.AND P3, PT, R14, RZ, PT ;  /* 0x000000ff0e00720c */ /* 0x000fe20003f65270 */
[----:B------:R-:W-:Y:S01]  /*30e0*/  IMAD.X R9, RZ, RZ, R9, P4 ;  /* 0x000000ffff097224 */ /* 0x000fe200020e0609 */
[----:B---3-5:R-:W-:-:S06]  /*30f0*/  DSETP.GT.AND P2, PT, R4, R12, PT ;  /* 0x0000000c0400722a */ /* 0x028fcc0003f44000 */
[----:B------:R-:W-:Y:S02]  /*3100*/  FSEL R12, R4, R12, P2 ;  /* 0x0000000c040c7208 */ /* 0x000fe40001000000 */
[----:B------:R-:W-:-:S03]  /*3110*/  FSEL R13, R5, R13, P2 ;  /* 0x0000000d050d7208 */ /* 0x000fc60001000000 */
[----:B------:R-:W-:Y:S05]  /*3120*/  @P3 BRA `(.L_x_35) ;  /* 0xfffffffc00cc3947 */ /* 0x000fea000383ffff */
.L_x_33:
[----:B------:R-:W-:Y:S05]  /*3130*/  BSYNC.RECONVERGENT B1 ;  /* 0x0000000000017941 */ /* 0x000fea0003800200 */
.L_x_31:
[----:B------:R-:W3:Y:S01]  /*3140*/  LDC.64 R8, c[0x0][0x390] ;  /* 0x0000e400ff087b82 */ /* 0x000ee20000000a00 */
[C---:B------:R-:W-:Y:S02]  /*3150*/  R2UR UR4, R6.reuse ;  /* 0x00000000060472ca */ /* 0x040fe400000e0000 */
[C---:B------:R-:W-:Y:S02]  /*3160*/  R2UR UR5, R7.reuse ;  /* 0x00000000070572ca */ /* 0x040fe400000e0000 */
[----:B------:R-:W-:Y:S02]  /*3170*/  R2UR UR6, R6 ;  /* 0x00000000060672ca */ /* 0x000fe400000e0000 */
[----:B------:R-:W-:Y:S01]  /*3180*/  R2UR UR7, R7 ;  /* 0x00000000070772ca */ /* 0x000fe200000e0000 */
[----:B------:R-:W-:Y:S02]  /*3190*/  IMAD.MOV.U32 R5, RZ, RZ, RZ ;  /* 0x000000ffff057224 */ /* 0x000fe400078e00ff */
[----:B---3--:R-:W-:-:S06]  /*31a0*/  IMAD.WIDE R8, R0, 0x8, R8 ;  /* 0x0000000800087825 */ /* 0x008fcc00078e0208 */
[----:B-----5:R3:W-:Y:S04]  /*31b0*/  STG.E.64 desc[UR4][R8.64], R12 ;  /* 0x0000000c08007986 */ /* 0x0207e8000c101b04 */
[----:B01----:R3:W5:Y:S01]  /*31c0*/  LD.E.64 R26, desc[UR6][R16.64] ;  /* 0x00000006101a7980 */ /* 0x003762000c101b00 */
[----:B------:R-:W-:Y:S05]  /*31d0*/  @!P0 BRA `(.L_x_36) ;  /* 0x0000000800308947 */ /* 0x000fea0003800000 */
[----:B------:R-:W-:Y:S01]  /*31e0*/  BSSY.RECONVERGENT B1, `(.L_x_36) ;  /* 0x000008b000017945 */ /* 0x000fe20003800200 */
[----:B------:R-:W-:Y:S01]  /*31f0*/  LOP3.LUT R5, R2, 0x7ffffff0, RZ, 0xc0, !PT ;  /* 0x7ffffff002057812 */ /* 0x000fe200078ec0ff */
[----:B------:R-:W-:Y:S01]  /*3200*/  IMAD.MOV.U32 R4, RZ, RZ, RZ ;  /* 0x000000ffff047224 */ /* 0x000fe200078e00ff */
[----:B---3--:R-:W-:-:S07]  /*3210*/  CS2R R8, SRZ ;  /* 0x0000000000087805 */ /* 0x008fce000001ff00 */
.L_x_37:
[----:B------:R-:W-:Y:S01]  /*3220*/  R2UR UR4, R6 ;  /* 0x00000000060472ca */ /* 0x000fe200000e0000 */
[----:B------:R-:W-:Y:S01]  /*3230*/  IMAD.WIDE.U32 R10, R4, 0x8, R16 ;  /* 0x00000008040a7825 */ /* 0x000fe200078e0010 */
[C---:B------:R-:W-:Y:S02]  /*3240*/  R2UR UR5, R7.reuse ;  /* 0x00000000070572ca */ /* 0x040fe400000e0000 */
[----:B------:R-:W-:Y:S02]  /*3250*/  R2UR UR6, R6 ;  /* 0x00000000060672ca */ /* 0x000fe400000e0000 */
[----:B------:R-:W-:-:S09]  /*3260*/  R2UR UR7, R7 ;  /* 0x00000000070772ca */ /* 0x000fd200000e0000 */
[----:B------:R-:W3:Y:S04]  /*3270*/  LD.E.64 R22, desc[UR4][R10.64] ;  /* 0x000000040a167980 */ /* 0x000ee8000c101b00 */
[----:B------:R-:W4:Y:S04]  /*3280*/  LD.E.64 R20, desc[UR6][R10.64+0x8] ;  /* 0x000008060a147980 */ /* 0x000f28000c101b00 */
[----:B------:R-:W2:Y:S04]  /*3290*/  LD.E.64 R14, desc[UR4][R10.64+0x10] ;  /* 0x000010040a0e7980 */ /* 0x000ea8000c101b00 */
[----:B------:R-:W2:Y:S01]  /*32a0*/  LD.E.64 R12, desc[UR4][R10.64+0x18] ;  /* 0x000018040a0c7980 */ /* 0x000ea2000c101b00 */
[----:B---3-5:R-:W-:-:S06]  /*32b0*/  DSETP.GT.AND P0, PT, R22, R26, PT ;  /* 0x0000001a1600722a */ /* 0x028fcc0003f04000 */
[----:B------:R-:W-:Y:S02]  /*32c0*/  FSEL R22, R22, R26, P0 ;  /* 0x0000001a16167208 */ /* 0x000fe40000000000 */
[----:B------:R-:W-:Y:S02]  /*32d0*/  FSEL R23, R23, R27, P0 ;  /* 0x0000001b17177208 */ /* 0x000fe40000000000 */
[----:B------:R-:W-:Y:S02]  /*32e0*/  FSEL R27, R8, R24, P0 ;  /* 0x00000018081b7208 */ /* 0x000fe40000000000 */
[----:B------:R-:W-:Y:S02]  /*32f0*/  FSEL R29, R9, R25, P0 ;  /* 0x00000019091d7208 */ /* 0x000fe40000000000 */
[----:B----4-:R-:W-:Y:S01]  /*3300*/  DSETP.GT.AND P2, PT, R20, R22, PT ;  /* 0x000000161400722a */ /* 0x010fe20003f44000 */
[----:B------:R-:W3:Y:S05]  /*3310*/  LD.E.64 R24, desc[UR4][R10.64+0x20] ;  /* 0x000020040a187980 */ /* 0x000eea000c101b00 */
[----:B------:R-:W-:Y:S01]  /*3320*/  FSEL R20, R20, R22, P2 ;  /* 0x0000001614147208 */ /* 0x000fe20001000000 */
[----:B------:R-:W-:Y:S01]  /*3330*/  VIADD R22, R4, 0x1 ;  /* 0x0000000104167836 */ /* 0x000fe20000000000 */
[----:B------:R-:W-:-:S05]  /*3340*/  FSEL R21, R21, R23, P2 ;  /* 0x0000001715157208 */ /* 0x000fca0001000000 */
[----:B------:R-:W0:Y:S01]  /*3350*/  I2F.F64.U32 R22, R22 ;  /* 0x0000001600167312 */ /* 0x000e220000201800 */
[----:B--2---:R-:W-:-:S06]  /*3360*/  DSETP.GT.AND P0, PT, R14, R20, PT ;  /* 0x000000140e00722a */ /* 0x004fcc0003f04000 */
[----:B------:R-:W-:Y:S02]  /*3370*/  FSEL R14, R14, R20, P0 ;  /* 0x000000140e0e7208 */ /* 0x000fe40000000000 */
[----:B0-----:R-:W-:Y:S02]  /*3380*/  FSEL R27, R22, R27, P2 ;  /* 0x0000001b161b7208 */ /* 0x001fe40001000000 */
[----:B------:R-:W-:Y:S02]  /*3390*/  FSEL R29, R23, R29, P2 ;  /* 0x0000001d171d7208 */ /* 0x000fe40001000000 */
[----:B------:R-:W2:Y:S01]  /*33a0*/  LD.E.64 R22, desc[UR4][R10.64+0x28] ;  /* 0x000028040a167980 */ /* 0x000ea2000c101b00 */
[----:B------:R-:W-:Y:S01]  /*33b0*/  VIADD R20, R4, 0x2 ;  /* 0x0000000204147836 */ /* 0x000fe20000000000 */
[----:B------:R-:W-:-:S05]  /*33c0*/  FSEL R15, R15, R21, P0 ;  /* 0x000000150f0f7208 */ /* 0x000fca0000000000 */
[----:B------:R-:W0:Y:S01]  /*33d0*/  I2F.F64.U32 R20, R20 ;  /* 0x0000001400147312 */ /* 0x000e220000201800 */
[----:B------:R-:W-:Y:S01]  /*33e0*/  VIADD R26, R4, 0x3 ;  /* 0x00000003041a7836 */ /* 0x000fe20000000000 */
[----:B0-----:R-:W-:Y:S02]  /*33f0*/  FSEL R27, R20, R27, P0 ;  /* 0x0000001b141b7208 */ /* 0x001fe40000000000 */
[----:B------:R-:W-:Y:S02]  /*3400*/  FSEL R29, R21, R29, P0 ;  /* 0x0000001d151d7208 */ /* 0x000fe40000000000 */
[----:B------:R-:W4:Y:S01]  /*3410*/  LD.E.64 R20, desc[UR4][R10.64+0x30] ;  /* 0x000030040a147980 */ /* 0x000f22000c101b00 */
[----:B------:R-:W-:-:S06]  /*3420*/  DSETP.GT.AND P0, PT, R12, R14, PT ;  /* 0x0000000e0c00722a */ /* 0x000fcc0003f04000 */
[----:B------:R-:W-:Y:S02]  /*3430*/  FSEL R12, R12, R14, P0 ;  /* 0x0000000e0c0c7208 */ /* 0x000fe40000000000 */
[----:B------:R-:W-:Y:S02]  /*3440*/  FSEL R13, R13, R15, P0 ;  /* 0x0000000f0d0d7208 */ /* 0x000fe40000000000 */
[----:B------:R-:W0:Y:S02]  /*3450*/  I2F.F64.U32 R14, R26 ;  /* 0x0000001a000e7312 */ /* 0x000e240000201800 */
[----:B0-----:R-:W-:Y:S02]  /*3460*/  FSEL R27, R14, R27, P0 ;  /* 0x0000001b0e1b7208 */ /* 0x001fe40000000000 */
[----:B------:R-:W-:Y:S02]  /*3470*/  FSEL R29, R15, R29, P0 ;  /* 0x0000001d0f1d7208 */ /* 0x000fe40000000000 */
[----:B------:R-:W4:Y:S01]  /*3480*/  LD.E.64 R14, desc[UR4][R10.64+0x38] ;  /* 0x000038040a0e7980 */ /* 0x000f22000c101b00 */
[----:B------:R-:W-:-:S02]  /*3490*/  VIADD R26, R4, 0x6 ;  /* 0x00000006041a7836 */ /* 0x000fc40000000000 */
[----:B------:R-:W-:Y:S01]  /*34a0*/  VIADD R28, R4, 0x7 ;  /* 0x00000007041c7836 */ /* 0x000fe20000000000 */
[----:B---3--:R-:W-:-:S06]  /*34b0*/  DSETP.GT.AND P0, PT, R24, R12, PT ;  /* 0x0000000c1800722a */ /* 0x008fcc0003f04000 */
[----:B------:R-:W-:Y:S01]  /*34c0*/  FSEL R12, R24, R12, P0 ;  /* 0x0000000c180c7208 */ /* 0x000fe20000000000 */
[----:B------:R-:W-:Y:S01]  /*34d0*/  VIADD R24, R4, 0x4 ;  /* 0x0000000404187836 */ /* 0x000fe20000000000 */
[----:B------:R-:W-:-:S05]  /*34e0*/  FSEL R13, R25, R13, P0 ;  /* 0x0000000d190d7208 */ /* 0x000fca0000000000 */
[----:B------:R-:W0:Y:S02]  /*34f0*/  I2F.F64.U32 R24, R24 ;  /* 0x0000001800187312 */ /* 0x000e240000201800 */
[----:B0-----:R-:W-:Y:S02]  /*3500*/  FSEL R27, R24, R27, P0 ;  /* 0x0000001b181b7208 */ /* 0x001fe40000000000 */
[----:B------:R-:W-:Y:S01]  /*3510*/  FSEL R29, R25, R29, P0 ;  /* 0x0000001d191d7208 */ /* 0x000fe20000000000 */
[----:B--2---:R-:W-:Y:S01]  /*3520*/  DSETP.GT.AND P0, PT, R22, R12, PT ;  /* 0x0000000c1600722a */ /* 0x004fe20003f04000 */
[----:B------:R-:W2:Y:S05]  /*3530*/  LD.E.64 R24, desc[UR4][R10.64+0x40] ;  /* 0x000040040a187980 */ /* 0x000eaa000c101b00 */
[----:B------:R-:W-:Y:S01]  /*3540*/  FSEL R12, R22, R12, P0 ;  /* 0x0000000c160c7208 */ /* 0x000fe20000000000 */
[----:B------:R-:W-:Y:S01]  /*3550*/  VIADD R22, R4, 0x5 ;  /* 0x0000000504167836 */ /* 0x000fe20000000000 */
[----:B------:R-:W-:-:S05]  /*3560*/  FSEL R13, R23, R13, P0 ;  /* 0x0000000d170d7208 */ /* 0x000fca0000000000 */
[----:B------:R-:W0:Y:S02]  /*3570*/  I2F.F64.U32 R22, R22 ;  /* 0x0000001600167312 */ /* 0x000e240000201800 */
[----:B0-----:R-:W-:Y:S02]  /*3580*/  FSEL R27, R22, R27, P0 ;  /* 0x0000001b161b7208 */ /* 0x001fe40000000000 */
[----:B------:R-:W-:Y:S01]  /*3590*/  FSEL R29, R23, R29, P0 ;  /* 0x0000001d171d7208 */ /* 0x000fe20000000000 */
[----:B----4-:R-:W-:-:S06]  /*35a0*/  DSETP.GT.AND P0, PT, R20, R12, PT ;  /* 0x0000000c1400722a */ /* 0x010fcc0003f04000 */
[----:B------:R-:W-:Y:S02]  /*35b0*/  FSEL R20, R20, R12, P0 ;  /* 0x0000000c14147208 */ /* 0x000fe40000000000 */
[----:B------:R-:W-:Y:S02]  /*35c0*/  FSEL R21, R21, R13, P0 ;  /* 0x0000000d15157208 */ /* 0x000fe40000000000 */
[----:B------:R-:W0:Y:S02]  /*35d0*/  I2F.F64.U32 R12, R26 ;  /* 0x0000001a000c7312 */ /* 0x000e240000201800 */
[----:B0-----:R-:W-:Y:S02]  /*35e0*/  FSEL R27, R12, R27, P0 ;  /* 0x0000001b0c1b7208 */ /* 0x001fe40000000000 */
[----:B------:R-:W-:Y:S02]  /*35f0*/  FSEL R29, R13, R29, P0 ;  /* 0x0000001d0d1d7208 */ /* 0x000fe40000000000 */
[----:B------:R-:W3:Y:S01]  /*3600*/  LD.E.64 R12, desc[UR4][R10.64+0x48] ;  /* 0x000048040a0c7980 */ /* 0x000ee2000c101b00 */
[----:B------:R-:W-:-:S06]  /*3610*/  DSETP.GT.AND P0, PT, R14, R20, PT ;  /* 0x000000140e00722a */ /* 0x000fcc0003f04000 */
[----:B------:R-:W-:Y:S02]  /*3620*/  FSEL R22, R14, R20, P0 ;  /* 0x000000140e167208 */ /* 0x000fe40000000000 */
[----:B------:R-:W-:Y:S02]  /*3630*/  FSEL R23, R15, R21, P0 ;  /* 0x000000150f177208 */ /* 0x000fe40000000000 */
[----:B------:R-:W0:Y:S01]  /*3640*/  I2F.F64.U32 R14, R28 ;  /* 0x0000001c000e7312 */ /* 0x000e220000201800 */
[----:B------:R-:W4:Y:S01]  /*3650*/  LD.E.64 R20, desc[UR4][R10.64+0x58] ;  /* 0x000058040a147980 */ /* 0x000f22000c101b00 */
[----:B0-----:R-:W-:Y:S02]  /*3660*/  FSEL R27, R14, R27, P0 ;  /* 0x0000001b0e1b7208 */ /* 0x001fe40000000000 */
[----:B------:R-:W-:Y:S02]  /*3670*/  FSEL R29, R15, R29, P0 ;  /* 0x0000001d0f1d7208 */ /* 0x000fe40000000000 */
[----:B------:R-:W4:Y:S01]  /*3680*/  LD.E.64 R14, desc[UR4][R10.64+0x50] ;  /* 0x000050040a0e7980 */ /* 0x000f22000c101b00 */
[----:B--2---:R-:W-:-:S06]  /*3690*/  DSETP.GT.AND P0, PT, R24, R22, PT ;  /* 0x000000161800722a */ /* 0x004fcc0003f04000 */
[----:B------:R-:W-:Y:S01]  /*36a0*/  FSEL R22, R24, R22, P0 ;  /* 0x0000001618167208 */ /* 0x000fe20000000000 */
[----:B------:R-:W-:Y:S01]  /*36b0*/  VIADD R24, R4, 0x8 ;  /* 0x0000000804187836 */ /* 0x000fe20000000000 */
[----:B------:R-:W-:-:S05]  /*36c0*/  FSEL R23, R25, R23, P0 ;  /* 0x0000001719177208 */ /* 0x000fca0000000000 */
[----:B------:R-:W0:Y:S02]  /*36d0*/  I2F.F64.U32 R24, R24 ;  /* 0x0000001800187312 */ /* 0x000e240000201800 */
[----:B0-----:R-:W-:Y:S02]  /*36e0*/  FSEL R27, R24, R27, P0 ;  /* 0x0000001b181b7208 */ /* 0x001fe40000000000 */
[----:B------:R-:W-:Y:S01]  /*36f0*/  FSEL R29, R25, R29, P0 ;  /* 0x0000001d191d7208 */ /* 0x000fe20000000000 */
[----:B------:R-:W-:Y:S01]  /*3700*/  VIADD R25, R4, 0x9 ;  /* 0x0000000904197836 */ /* 0x000fe20000000000 */
[----:B---3--:R-:W-:-:S06]  /*3710*/  DSETP.GT.AND P0, PT, R12, R22, PT ;  /* 0x000000160c00722a */ /* 0x008fcc0003f04000 */
[----:B------:R-:W-:Y:S02]  /*3720*/  FSEL R12, R12, R22, P0 ;  /* 0x000000160c0c7208 */ /* 0x000fe40000000000 */
[----:B------:R-:W-:Y:S02]  /*3730*/  FSEL R13, R13, R23, P0 ;  /* 0x000000170d0d7208 */ /* 0x000fe40000000000 */
[----:B------:R-:W0:Y:S01]  /*3740*/  I2F.F64.U32 R22, R25 ;  /* 0x0000001900167312 */ /* 0x000e220000201800 */
[----:B------:R-:W-:Y:S01]  /*3750*/  VIADD R24, R4, 0xa ;  /* 0x0000000a04187836 */ /* 0x000fe20000000000 */
[----:B0-----:R-:W-:Y:S02]  /*3760*/  FSEL R27, R22, R27, P0 ;  /* 0x0000001b161b7208 */ /* 0x001fe40000000000 */
[----:B------:R-:W-:Y:S02]  /*3770*/  FSEL R29, R23, R29, P0 ;  /* 0x0000001d171d7208 */ /* 0x000fe40000000000 */
[----:B------:R-:W2:Y:S01]  /*3780*/  LD.E.64 R22, desc[UR4][R10.64+0x60] ;  /* 0x000060040a167980 */ /* 0x000ea2000c101b00 */
[----:B----4-:R-:W-:-:S06]  /*3790*/  DSETP.GT.AND P0, PT, R14, R12, PT ;  /* 0x0000000c0e00722a */ /* 0x010fcc0003f04000 */
[----:B------:R-:W-:Y:S02]  /*37a0*/  FSEL R12, R14, R12, P0 ;  /* 0x0000000c0e0c7208 */ /* 0x000fe40000000000 */
[----:B------:R-:W-:Y:S02]  /*37b0*/  FSEL R13, R15, R13, P0 ;  /* 0x0000000d0f0d7208 */ /* 0x000fe40000000000 */
[----:B------:R0:W1:Y:S02]  /*37c0*/  I2F.F64.U32 R14, R24 ;  /* 0x00000018000e7312 */ /* 0x0000640000201800 */
[----:B0-----:R0:W3:Y:S01]  /*37d0*/  LD.E.64 R24, desc[UR4][R10.64+0x78] ;  /* 0x000078040a187980 */ /* 0x0010e2000c101b00 */
[----:B-1----:R-:W-:Y:S02]  /*37e0*/  FSEL R27, R14, R27, P0 ;  /* 0x0000001b0e1b7208 */ /* 0x002fe40000000000 */
[----:B------:R-:W-:Y:S02]  /*37f0*/  FSEL R29, R15, R29, P0 ;  /* 0x0000001d0f1d7208 */ /* 0x000fe40000000000 */
[----:B------:R-:W4:Y:S01]  /*3800*/  LD.E.64 R14, desc[UR4][R10.64+0x68] ;  /* 0x000068040a0e7980 */ /* 0x000f22000c101b00 */
[----:B------:R-:W-:-:S06]  /*3810*/  DSETP.GT.AND P0, PT, R20, R12, PT ;  /* 0x0000000c1400722a */ /* 0x000fcc0003f04000 */
[----:B------:R-:W-:Y:S02]  /*3820*/  FSEL R12, R20, R12, P0 ;  /* 0x0000000c140c7208 */ /* 0x000fe40000000000 */
[----:B------:R-:W-:Y:S02]  /*3830*/  FSEL R13, R21, R13, P0 ;  /* 0x0000000d150d7208 */ /* 0x000fe40000000000 */
[----:B------:R-:W3:Y:S01]  /*3840*/  LD.E.64 R20, desc[UR6][R10.64+0x70] ;  /* 0x000070060a147980 */ /* 0x000ee2000c101b00 */
[----:B------:R-:W-:Y:S01]  /*3850*/  VIADD R26, R4, 0xb ;  /* 0x0000000b041a7836 */ /* 0x000fe20000000000 */
[----:B------:R-:W-:Y:S02]  /*3860*/  DADD R8, R8, 16 ;  /* 0x4030000008087429 */ /* 0x000fe40000000000 */
[----:B--2---:R-:W-:-:S06]  /*3870*/  DSETP.GT.AND P2, PT, R22, R12, PT ;  /* 0x0000000c1600722a */ /* 0x004fcc0003f44000 */
[----:B------:R-:W-:Y:S02]  /*3880*/  FSEL R12, R22, R12, P2 ;  /* 0x0000000c160c7208 */ /* 0x000fe40001000000 */
[----:B------:R-:W-:Y:S02]  /*3890*/  FSEL R13, R23, R13, P2 ;  /* 0x0000000d170d7208 */ /* 0x000fe40001000000 */
[----:B------:R-:W1:Y:S02]  /*38a0*/  I2F.F64.U32 R22, R26 ;  /* 0x0000001a00167312 */ /* 0x000e640000201800 */
[----:B-1----:R-:W-:Y:S01]  /*38b0*/  FSEL R27, R22, R27, P0 ;  /* 0x0000001b161b7208 */ /* 0x002fe20000000000 */
[----:B------:R-:W-:Y:S01]  /*38c0*/  VIADD R22, R4, 0xc ;  /* 0x0000000c04167836 */ /* 0x000fe20000000000 */
[----:B------:R-:W-:Y:S01]  /*38d0*/  FSEL R29, R23, R29, P0 ;  /* 0x0000001d171d7208 */ /* 0x000fe20000000000 */
[----:B----4-:R-:W-:-:S04]  /*38e0*/  DSETP.GT.AND P0, PT, R14, R12, PT ;  /* 0x0000000c0e00722a */ /* 0x010fc80003f04000 */
[----:B------:R-:W1:Y:S02]  /*38f0*/  I2F.F64.U32 R22, R22 ;  /* 0x0000001600167312 */ /* 0x000e640000201800 */
[----:B------:R-:W-:Y:S01]  /*3900*/  FSEL R12, R14, R12, P0 ;  /* 0x0000000c0e0c7208 */ /* 0x000fe20000000000 */
[----:B------:R-:W-:Y:S01]  /*3910*/  VIADD R14, R4, 0xd ;  /* 0x0000000d040e7836 */ /* 0x000fe20000000000 */
[----:B------:R-:W-:-:S05]  /*3920*/  FSEL R13, R15, R13, P0 ;  /* 0x0000000d0f0d7208 */ /* 0x000fca0000000000 */
[----:B------:R-:W2:Y:S01]  /*3930*/  I2F.F64.U32 R14, R14 ;  /* 0x0000000e000e7312 */ /* 0x000ea20000201800 */
[----:B---3--:R-:W-:Y:S01]  /*3940*/  DSETP.GT.AND P3, PT, R20, R12, PT ;  /* 0x0000000c1400722a */ /* 0x008fe20003f64000 */
[----:B-1----:R-:W-:Y:S01]  /*3950*/  FSEL R29, R23, R29, P2 ;  /* 0x0000001d171d7208 */ /* 0x002fe20001000000 */
[----:B------:R-:W-:-:S04]  /*3960*/  VIADD R23, R4, 0xe ;  /* 0x0000000e04177836 */ /* 0x000fc80000000000 */
[----:B------:R-:W-:Y:S01]  /*3970*/  FSEL R12, R20, R12, P3 ;  /* 0x0000000c140c7208 */ /* 0x000fe20001800000 */
[----:B------:R-:W-:Y:S01]  /*3980*/  VIADD R20, R4, 0xf ;  /* 0x0000000f04147836 */ /* 0x000fe20000000000 */
[----:B0-----:R-:W-:Y:S01]  /*3990*/  FSEL R10, R22, R27, P2 ;  /* 0x0000001b160a7208 */ /* 0x001fe20001000000 */
[----:B------:R-:W-:Y:S01]  /*39a0*/  VIADD R4, R4, 0x10 ;  /* 0x0000001004047836 */ /* 0x000fe20000000000 */
[----:B------:R-:W0:Y:S01]  /*39b0*/  I2F.F64.U32 R22, R23 ;  /* 0x0000001700167312 */ /* 0x000e220000201800 */
[----:B------:R-:W-:Y:S02]  /*39c0*/  FSEL R13, R21, R13, P3 ;  /* 0x0000000d150d7208 */ /* 0x000fe40001800000 */
[----:B--2---:R-:W-:Y:S02]  /*39d0*/  FSEL R11, R14, R10, P0 ;  /* 0x0000000a0e0b7208 */ /* 0x004fe40000000000 */
[----:B------:R-:W-:-:S03]  /*39e0*/  FSEL R15, R15, R29, P0 ;  /* 0x0000001d0f0f7208 */ /* 0x000fc60000000000 */
[----:B------:R-:W1:Y:S01]  /*39f0*/  I2F.F64.U32 R20, R20 ;  /* 0x0000001400147312 */ /* 0x000e620000201800 */
[----:B------:R-:W-:Y:S01]  /*3a00*/  ISETP.NE.AND P0, PT, R4, R5, PT ;  /* 0x000000050400720c */ /* 0x000fe20003f05270 */
[----:B------:R-:W-:Y:S01]  /*3a10*/  DSETP.GT.AND P2, PT, R24, R12, PT ;  /* 0x0000000c1800722a */ /* 0x000fe20003f44000 */
[----:B0-----:R-:W-:Y:S02]  /*3a20*/  FSEL R11, R22, R11, P3 ;  /* 0x0000000b160b7208 */ /* 0x001fe40001800000 */
[----:B------:R-:W-:-:S03]  /*3a30*/  FSEL R15, R23, R15, P3 ;  /* 0x0000000f170f7208 */ /* 0x000fc60001800000 */
[----:B------:R-:W-:Y:S02]  /*3a40*/  FSEL R26, R24, R12, P2 ;  /* 0x0000000c181a7208 */ /* 0x000fe40001000000 */
[----:B------:R-:W-:Y:S02]  /*3a50*/  FSEL R27, R25, R13, P2 ;  /* 0x0000000d191b7208 */ /* 0x000fe40001000000 */
[----:B-1----:R-:W-:Y:S02]  /*3a60*/  FSEL R24, R20, R11, P2 ;  /* 0x0000000b14187208 */ /* 0x002fe40001000000 */
[----:B------:R-:W-:Y:S01]  /*3a70*/  FSEL R25, R21, R15, P2 ;  /* 0x0000000f15197208 */ /* 0x000fe20001000000 */
[----:B------:R-:W-:Y:S06]  /*3a80*/  @P0 BRA `(.L_x_37) ;  /* 0xfffffff400e40947 */ /* 0x000fec000383ffff */
[----:B------:R-:W-:Y:S05]  /*3a90*/  BSYNC.RECONVERGENT B1 ;  /* 0x0000000000017941 */ /* 0x000fea0003800200 */
.L_x_36:
[----:B------:R-:W-:Y:S05]  /*3aa0*/  @!P1 BRA `(.L_x_38) ;  /* 0x0000000800709947 */ /* 0x000fea0003800000 */
[----:B------:R-:W-:Y:S02]  /*3ab0*/  ISETP.GE.U32.AND P1, PT, R3, 0x8, PT ;  /* 0x000000080300780c */ /* 0x000fe40003f26070 */
[----:B------:R-:W-:-:S04]  /*3ac0*/  LOP3.LUT R4, R2, 0x7, RZ, 0xc0, !PT ;  /* 0x0000000702047812 */ /* 0x000fc800078ec0ff */
[----:B------:R-:W-:-:S07]  /*3ad0*/  ISETP.NE.AND P0, PT, R4, RZ, PT ;  /* 0x000000ff0400720c */ /* 0x000fce0003f05270 */
[----:B------:R-:W-:Y:S06]  /*3ae0*/  @!P1 BRA `(.L_x_39) ;  /* 0x00000004000c9947 */ /* 0x000fec0003800000 */
[----:B------:R-:W-:Y:S01]  /*3af0*/  R2UR UR4, R6 ;  /* 0x00000000060472ca */ /* 0x000fe200000e0000 */
[----:B------:R-:W-:Y:S01]  /*3b00*/  IMAD.WIDE.U32 R10, R5, 0x8, R16 ;  /* 0x00000008050a7825 */ /* 0x000fe200078e0010 */
[----:B------:R-:W-:-:S13]  /*3b10*/  R2UR UR5, R7 ;  /* 0x00000000070572ca */ /* 0x000fda00000e0000 */
[----:B------:R-:W4:Y:S04]  /*3b20*/  LD.E.64 R20, desc[UR4][R10.64] ;  /* 0x000000040a147980 */ /* 0x000f28000c101b00 */
[----:B------:R-:W2:Y:S04]  /*3b30*/  LD.E.64 R14, desc[UR4][R10.64+0x8] ;  /* 0x000008040a0e7980 */ /* 0x000ea8000c101b00 */
[----:B---3--:R-:W3:Y:S04]  /*3b40*/  LD.E.64 R8, desc[UR4][R10.64+0x10] ;  /* 0x000010040a087980 */ /* 0x008ee8000c101b00 */
[----:B------:R-:W3:Y:S04]  /*3b50*/  LD.E.64 R12, desc[UR4][R10.64+0x18] ;  /* 0x000018040a0c7980 */ /* 0x000ee8000c101b00 */
[----:B------:R-:W3:Y:S04]  /*3b60*/  LD.E.64 R22, desc[UR4][R10.64+0x20] ;  /* 0x000020040a167980 */ /* 0x000ee8000c101b00 */
[----:B------:R-:W3:Y:S01]  /*3b70*/  LD.E.64 R28, desc[UR4][R10.64+0x38] ;  /* 0x000038040a1c7980 */ /* 0x000ee2000c101b00 */
[----:B----45:R-:W-:-:S06]  /*3b80*/  DSETP.GT.AND P4, PT, R20, R26, PT ;  /* 0x0000001a1400722a */ /* 0x030fcc0003f84000 */
[----:B------:R-:W-:Y:S02]  /*3b90*/  FSEL R20, R20, R26, P4 ;  /* 0x0000001a14147208 */ /* 0x000fe40002000000 */
[----:B------:R-:W-:Y:S02]  /*3ba0*/  FSEL R21, R21, R27, P4 ;  /* 0x0000001b15157208 */ /* 0x000fe40002000000 */
[----:B------:R-:W4:Y:S04]  /*3bb0*/  LD.E.64 R26, desc[UR4][R10.64+0x28] ;  /* 0x000028040a1a7980 */ /* 0x000f28000c101b00 */
[----:B--2---:R-:W-:-:S06]  /*3bc0*/  DSETP.GT.AND P1, PT, R14, R20, PT ;  /* 0x000000140e00722a */ /* 0x004fcc0003f24000 */
[----:B------:R-:W-:Y:S02]  /*3bd0*/  FSEL R14, R14, R20, P1 ;  /* 0x000000140e0e7208 */ /* 0x000fe40000800000 */
[----:B------:R-:W-:Y:S02]  /*3be0*/  FSEL R15, R15, R21, P1 ;  /* 0x000000150f0f7208 */ /* 0x000fe40000800000 */
[----:B------:R0:W2:Y:S04]  /*3bf0*/  LD.E.64 R20, desc[UR4][R10.64+0x30] ;  /* 0x000030040a147980 */ /* 0x0000a8000c101b00 */
[----:B---3--:R-:W-:-:S06]  /*3c00*/  DSETP.GT.AND P2, PT, R8, R14, PT ;  /* 0x0000000e0800722a */ /* 0x008fcc0003f44000 */
[----:B------:R-:W-:Y:S02]  /*3c10*/  FSEL R8, R8, R14, P2 ;  /* 0x0000000e08087208 */ /* 0x000fe40001000000 */
[----:B------:R-:W-:Y:S02]  /*3c20*/  FSEL R9, R9, R15, P2 ;  /* 0x0000000f09097208 */ /* 0x000fe40001000000 */
[----:B------:R-:W1:Y:S04]  /*3c30*/  I2F.F64.U32 R14, R5 ;  /* 0x00000005000e7312 */ /* 0x000e680000201800 */
[----:B------:R-:W-:-:S06]  /*3c40*/  DSETP.GT.AND P3, PT, R12, R8, PT ;  /* 0x000000080c00722a */ /* 0x000fcc0003f64000 */
[----:B------:R-:W-:Y:S02]  /*3c50*/  FSEL R8, R12, R8, P3 ;  /* 0x000000080c087208 */ /* 0x000fe40001800000 */
[----:B-1----:R-:W-:Y:S01]  /*3c60*/  FSEL R3, R14, R24, P4 ;  /* 0x000000180e037208 */ /* 0x002fe20002000000 */
[----:B------:R-:W-:Y:S01]  /*3c70*/  VIADD R14, R5, 0x1 ;  /* 0x00000001050e7836 */ /* 0x000fe20000000000 */
[----:B------:R-:W-:-:S03]  /*3c80*/  FSEL R9, R13, R9, P3 ;  /* 0x000000090d097208 */ /* 0x000fc60001800000 */
[----:B0-----:R-:W0:Y:S01]  /*3c90*/  I2F.F64.U32 R10, R14 ;  /* 0x0000000e000a7312 */ /* 0x001e220000201800 */
[----:B------:R-:W-:Y:S02]  /*3ca0*/  VIADD R12, R5, 0x2 ;  /* 0x00000002050c7836 */ /* 0x000fe40000000000 */
[----:B------:R-:W-:Y:S01]  /*3cb0*/  DSETP.GT.AND P5, PT, R22, R8, PT ;  /* 0x000000081600722a */ /* 0x000fe20003fa4000 */
[----:B------:R-:W-:-:S04]  /*3cc0*/  FSEL R15, R15, R25, P4 ;  /* 0x000000190f0f7208 */ /* 0x000fc80002000000 */
[----:B------:R-:W1:Y:S01]  /*3cd0*/  I2F.F64.U32 R12, R12 ;  /* 0x0000000c000c7312 */ /* 0x000e620000201800 */
[----:B------:R-:W-:Y:S01]  /*3ce0*/  FSEL R8, R22, R8, P5 ;  /* 0x0000000816087208 */ /* 0x000fe20002800000 */
[----:B------:R-:W-:Y:S01]  /*3cf0*/  VIADD R22, R5, 0x3 ;  /* 0x0000000305167836 */ /* 0x000fe20000000000 */
[----:B------:R-:W-:Y:S02]  /*3d00*/  FSEL R9, R23, R9, P5 ;  /* 0x0000000917097208 */ /* 0x000fe40002800000 */
[----:B0-----:R-:W-:Y:S02]  /*3d10*/  FSEL R3, R10, R3, P1 ;  /* 0x000000030a037208 */ /* 0x001fe40000800000 */
[----:B------:R-:W-:Y:S02]  /*3d20*/  FSEL R23, R11, R15, P1 ;  /* 0x0000000f0b177208 */ /* 0x000fe40000800000 */
[----:B------:R0:W3:Y:S01]  /*3d30*/  I2F.F64.U32 R10, R22 ;  /* 0x00000016000a7312 */ /* 0x0000e20000201800 */
[----:B------:R-:W-:-:S02]  /*3d40*/  VIADD R15, R5, 0x4 ;  /* 0x00000004050f7836 */ /* 0x000fc40000000000 */
[----:B------:R-:W-:Y:S01]  /*3d50*/  VIADD R24, R5, 0x5 ;  /* 0x0000000505187836 */ /* 0x000fe20000000000 */
[----:B-1----:R-:W-:-:S04]  /*3d60*/  FSEL R3, R12, R3, P2 ;  /* 0x000000030c037208 */ /* 0x002fc80001000000 */
[----:B------:R-:W1:Y:S01]  /*3d70*/  I2F.F64.U32 R14, R15 ;  /* 0x0000000f000e7312 */ /* 0x000e620000201800 */
[----:B------:R-:W-:Y:S01]  /*3d80*/  FSEL R23, R13, R23, P2 ;  /* 0x000000170d177208 */ /* 0x000fe20001000000 */
[C---:B------:R-:W-:Y:S02]  /*3d90*/  VIADD R25, R5.reuse, 0x6 ;  /* 0x0000000605197836 */ /* 0x040fe40000000000 */
[----:B0-----:R-:W-:-:S04]  /*3da0*/  VIADD R22, R5, 0x7 ;  /* 0x0000000705167836 */ /* 0x001fc80000000000 */
[----:B------:R-:W0:Y:S01]  /*3db0*/  I2F.F64.U32 R12, R24 ;  /* 0x00000018000c7312 */ /* 0x000e220000201800 */
[----:B---3--:R-:W-:Y:S02]  /*3dc0*/  FSEL R3, R10, R3, P3 ;  /* 0x000000030a037208 */ /* 0x008fe40001800000 */
[----:B------:R-:W-:-:S05]  /*3dd0*/  FSEL R23, R11, R23, P3 ;  /* 0x000000170b177208 */ /* 0x000fca0001800000 */
[----:B------:R-:W3:Y:S01]  /*3de0*/  I2F.F64.U32 R10, R25 ;  /* 0x00000019000a7312 */ /* 0x000ee20000201800 */
[----:B-1----:R-:W-:Y:S02]  /*3df0*/  FSEL R3, R14, R3, P5 ;  /* 0x000000030e037208 */ /* 0x002fe40002800000 */
[----:B------:R-:W-:Y:S01]  /*3e00*/  FSEL R23, R15, R23, P5 ;  /* 0x000000170f177208 */ /* 0x000fe20002800000 */
[----:B------:R-:W-:Y:S01]  /*3e10*/  VIADD R5, R5, 0x8 ;  /* 0x0000000805057836 */ /* 0x000fe20000000000 */
[----:B----4-:R-:W-:-:S06]  /*3e20*/  DSETP.GT.AND P4, PT, R26, R8, PT ;  /* 0x000000081a00722a */ /* 0x010fcc0003f84000 */
[----:B------:R-:W-:Y:S02]  /*3e30*/  FSEL R8, R26, R8, P4 ;  /* 0x000000081a087208 */ /* 0x000fe40002000000 */
[----:B------:R-:W-:-:S06]  /*3e40*/  FSEL R9, R27, R9, P4 ;  /* 0x000000091b097208 */ /* 0x000fcc0002000000 */
[----:B--2---:R-:W-:-:S06]  /*3e50*/  DSETP.GT.AND P1, PT, R20, R8, PT ;  /* 0x000000081400722a */ /* 0x004fcc0003f24000 */
[----:B------:R-:W-:Y:S02]  /*3e60*/  FSEL R8, R20, R8, P1 ;  /* 0x0000000814087208 */ /* 0x000fe40000800000 */
[----:B------:R-:W-:Y:S02]  /*3e70*/  FSEL R9, R21, R9, P1 ;  /* 0x0000000915097208 */ /* 0x000fe40000800000 */
[----:B------:R-:W1:Y:S01]  /*3e80*/  I2F.F64.U32 R20, R22 ;  /* 0x0000001600147312 */ /* 0x000e620000201800 */
[----:B0-----:R-:W-:Y:S02]  /*3e90*/  FSEL R3, R12, R3, P4 ;  /* 0x000000030c037208 */ /* 0x001fe40002000000 */
[----:B------:R-:W-:Y:S01]  /*3ea0*/  FSEL R13, R13, R23, P4 ;  /* 0x000000170d0d7208 */ /* 0x000fe20002000000 */
[----:B------:R-:W-:Y:S01]  /*3eb0*/  DSETP.GT.AND P2, PT, R28, R8, PT ;  /* 0x000000081c00722a */ /* 0x000fe20003f44000 */
[----:B---3--:R-:W-:Y:S02]  /*3ec0*/  FSEL R3, R10, R3, P1 ;  /* 0x000000030a037208 */ /* 0x008fe40000800000 */
[----:B------:R-:W-:-:S03]  /*3ed0*/  FSEL R25, R11, R13, P1 ;  /* 0x0000000d0b197208 */ /* 0x000fc60000800000 */
[----:B------:R-:W-:Y:S02]  /*3ee0*/  FSEL R26, R28, R8, P2 ;  /* 0x000000081c1a7208 */ /* 0x000fe40001000000 */
[----:B------:R-:W-:Y:S02]  /*3ef0*/  FSEL R27, R29, R9, P2 ;  /* 0x000000091d1b7208 */ /* 0x000fe40001000000 */
[----:B-1----:R-:W-:Y:S02]  /*3f00*/  FSEL R24, R20, R3, P2 ;  /* 0x0000000314187208 */ /* 0x002fe40001000000 */
[----:B------:R-:W-:-:S07]  /*3f10*/  FSEL R25, R21, R25, P2 ;  /* 0x0000001915197208 */ /* 0x000fce0001000000 */
.L_x_39:
[----:B------:R-:W-:Y:S04]  /*3f20*/  BSSY.RECONVERGENT B1, `(.L_x_40) ;  /* 0x000004e000017945 */ /* 0x000fe80003800200 */
        /* <DEDUP_REMOVED lines=10> */
[----:B------:R-:W4:Y:S04]  /*3fd0*/  LD.E.64 R10, desc[UR4][R20.64] ;  /* 0x00000004140a7980 */ /* 0x000f28000c101b00 */
[----:B------:R-:W2:Y:S04]  /*3fe0*/  LD.E.64 R14, desc[UR6][R20.64+0x8] ;  /* 0x00000806140e7980 */ /* 0x000ea8000c101b00 */
[----:B---3--:R-:W3:Y:S04]  /*3ff0*/  LD.E.64 R12, desc[UR4][R20.64+0x10] ;  /* 0x00001004140c7980 */ /* 0x008ee8000c101b00 */
[----:B------:R0:W3:Y:S01]  /*4000*/  LD.E.64 R8, desc[UR4][R20.64+0x18] ;  /* 0x0000180414087980 */ /* 0x0000e2000c101b00 */
[----:B------:R-:W-:Y:S01]  /*4010*/  VIADD R4, R5, 0x1 ;  /* 0x0000000105047836 */ /* 0x000fe20000000000 */
[----:B----45:R-:W-:-:S06]  /*4020*/  DSETP.GT.AND P0, PT, R10, R26, PT ;  /* 0x0000001a0a00722a */ /* 0x030fcc0003f04000 */
[----:B------:R-:W-:Y:S01]  /*4030*/  FSEL R22, R10, R26, P0 ;  /* 0x0000001a0a167208 */ /* 0x000fe20000000000 */
[----:B------:R-:W-:Y:S01]  /*4040*/  VIADD R26, R5, 0x2 ;  /* 0x00000002051a7836 */ /* 0x000fe20000000000 */
[----:B------:R-:W-:Y:S01]  /*4050*/  FSEL R23, R11, R27, P0 ;  /* 0x0000001b0b177208 */ /* 0x000fe20000000000 */
[----:B------:R-:W-:Y:S01]  /*4060*/  VIADD R27, R5, 0x3 ;  /* 0x00000003051b7836 */ /* 0x000fe20000000000 */
[----:B------:R1:W4:Y:S04]  /*4070*/  I2F.F64.U32 R10, R5 ;  /* 0x00000005000a7312 */ /* 0x0003280000201800 */
[----:B--2---:R-:W-:-:S04]  /*4080*/  DSETP.GT.AND P1, PT, R14, R22, PT ;  /* 0x000000160e00722a */ /* 0x004fc80003f24000 */
[----:B0-----:R-:W-:Y:S01]  /*4090*/  I2F.F64.U32 R20, R26 ;  /* 0x0000001a00147312 */ /* 0x001fe20000201800 */
[----:B-1----:R-:W-:Y:S01]  /*40a0*/  VIADD R5, R5, 0x4 ;  /* 0x0000000405057836 */ /* 0x002fe20000000000 */
[----:B------:R-:W-:Y:S02]  /*40b0*/  FSEL R22, R14, R22, P1 ;  /* 0x000000160e167208 */ /* 0x000fe40000800000 */
[----:B------:R-:W-:Y:S02]  /*40c0*/  FSEL R23, R15, R23, P1 ;  /* 0x000000170f177208 */ /* 0x000fe40000800000 */
[----:B----4-:R-:W-:Y:S02]  /*40d0*/  FSEL R3, R10, R24, P0 ;  /* 0x000000180a037208 */ /* 0x010fe40000000000 */
[----:B------:R-:W0:Y:S01]  /*40e0*/  I2F.F64.U32 R14, R4 ;  /* 0x00000004000e7312 */ /* 0x000e220000201800 */
[----:B------:R-:W-:Y:S01]  /*40f0*/  FSEL R11, R11, R25, P0 ;  /* 0x000000190b0b7208 */ /* 0x000fe20000000000 */
[----:B---3--:R-:W-:-:S06]  /*4100*/  DSETP.GT.AND P2, PT, R12, R22, PT ;  /* 0x000000160c00722a */ /* 0x008fcc0003f44000 */
[----:B------:R-:W-:Y:S02]  /*4110*/  FSEL R12, R12, R22, P2 ;  /* 0x000000160c0c7208 */ /* 0x000fe40001000000 */
[----:B------:R-:W-:Y:S02]  /*4120*/  FSEL R13, R13, R23, P2 ;  /* 0x000000170d0d7208 */ /* 0x000fe40001000000 */
[----:B------:R1:W2:Y:S01]  /*4130*/  I2F.F64.U32 R22, R27 ;  /* 0x0000001b00167312 */ /* 0x0002a20000201800 */
[----:B0-----:R-:W-:-:S03]  /*4140*/  FSEL R3, R14, R3, P1 ;  /* 0x000000030e037208 */ /* 0x001fc60000800000 */
[----:B------:R-:W-:Y:S01]  /*4150*/  DSETP.GT.AND P0, PT, R8, R12, PT ;  /* 0x0000000c0800722a */ /* 0x000fe20003f04000 */
[----:B------:R-:W-:Y:S02]  /*4160*/  FSEL R11, R15, R11, P1 ;  /* 0x0000000b0f0b7208 */ /* 0x000fe40000800000 */
[----:B------:R-:W-:Y:S02]  /*4170*/  FSEL R3, R20, R3, P2 ;  /* 0x0000000314037208 */ /* 0x000fe40001000000 */
[----:B------:R-:W-:Y:S02]  /*4180*/  FSEL R11, R21, R11, P2 ;  /* 0x0000000b150b7208 */ /* 0x000fe40001000000 */
[----:B------:R-:W-:Y:S02]  /*4190*/  FSEL R26, R8, R12, P0 ;  /* 0x0000000c081a7208 */ /* 0x000fe40000000000 */
[----:B-1----:R-:W-:Y:S02]  /*41a0*/  FSEL R27, R9, R13, P0 ;  /* 0x0000000d091b7208 */ /* 0x002fe40000000000 */
[----:B--2---:R-:W-:-:S02]  /*41b0*/  FSEL R24, R22, R3, P0 ;  /* 0x0000000316187208 */ /* 0x004fc40000000000 */
[----:B------:R-:W-:-:S07]  /*41c0*/  FSEL R25, R23, R11, P0 ;  /* 0x0000000b17197208 */ /* 0x000fce0000000000 */
.L_x_42:
[----:B------:R-:W-:Y:S05]  /*41d0*/  @!P3 BRA `(.L_x_41) ;  /* 0x000000000088b947 */ /* 0x000fea0003800000 */
[----:B------:R-:W-:Y:S01]  /*41e0*/  R2UR UR4, R6 ;  /* 0x00000000060472ca */ /* 0x000fe200000e0000 */
[----:B---3--:R-:W-:Y:S01]  /*41f0*/  IMAD.WIDE.U32 R8, R5, 0x8, R16 ;  /* 0x0000000805087825 */ /* 0x008fe200078e0010 */
[----:B------:R-:W-:-:S13]  /*4200*/  R2UR UR5, R7 ;  /* 0x00000000070572ca */ /* 0x000fda00000e0000 */
[----:B------:R-:W3:Y:S01]  /*4210*/  LD.E.64 R12, desc[UR4][R8.64] ;  /* 0x00000004080c7980 */ /* 0x000ee2000c101b00 */
[----:B------:R-:W-:Y:S01]  /*4220*/  IADD3 R4, PT, PT, -R2, 0x1, RZ ;  /* 0x0000000102047810 */ /* 0x000fe20007ffe1ff */
[----:B------:R-:W0:Y:S01]  /*4230*/  I2F.F64.U32 R10, R5 ;  /* 0x00000005000a7312 */ /* 0x000e220000201800 */
[----:B------:R-:W-:Y:S02]  /*4240*/  IADD3 R14, P2, PT, R8, 0x8, RZ ;  /* 0x00000008080e7810 */ /* 0x000fe40007f5e0ff */
[----:B------:R-:W-:Y:S01]  /*4250*/  ISETP.NE.AND P1, PT, R4, RZ, PT ;  /* 0x000000ff0400720c */ /* 0x000fe20003f25270 */
[----:B---3-5:R-:W-:-:S06]  /*4260*/  DSETP.GT.AND P0, PT, R12, R26, PT ;  /* 0x0000001a0c00722a */ /* 0x028fcc0003f04000 */
[----:B0-----:R-:W-:Y:S01]  /*4270*/  FSEL R24, R10, R24, P0 ;  /* 0x000000180a187208 */ /* 0x001fe20000000000 */
[----:B------:R-:W-:Y:S01]  /*4280*/  IMAD.X R10, RZ, RZ, R9, P2 ;  /* 0x000000ffff0a7224 */ /* 0x000fe200010e0609 */
[----:B------:R-:W-:Y:S02]  /*4290*/  FSEL R2, R12, R26, P0 ;  /* 0x0000001a0c027208 */ /* 0x000fe40000000000 */
[----:B------:R-:W-:Y:S02]  /*42a0*/  FSEL R3, R13, R27, P0 ;  /* 0x0000001b0d037208 */ /* 0x000fe40000000000 */
[----:B------:R-:W-:Y:S01]  /*42b0*/  FSEL R25, R11, R25, P0 ;  /* 0x000000190b197208 */ /* 0x000fe20000000000 */
[----:B------:R-:W-:Y:S06]  /*42c0*/  @!P1 BRA `(.L_x_41) ;  /* 0x00000000004c9947 */ /* 0x000fec0003800000 */
[----:B------:R-:W-:Y:S02]  /*42d0*/  VIADD R5, R5, 0x1 ;  /* 0x0000000105057836 */ /* 0x000fe40000000000 */
[----:B------:R-:W-:-:S07]  /*42e0*/  IMAD.MOV.U32 R15, RZ, RZ, R10 ;  /* 0x000000ffff0f7224 */ /* 0x000fce00078e000a */
.L_x_43:
[----:B------:R-:W-:Y:S01]  /*42f0*/  R2UR UR4, R6 ;  /* 0x00000000060472ca */ /* 0x000fe200000e0000 */
[----:B------:R-:W-:Y:S01]  /*4300*/  IMAD.MOV.U32 R10, RZ, RZ, R14 ;  /* 0x000000ffff0a7224 */ /* 0x000fe200078e000e */
[----:B------:R-:W-:Y:S01]  /*4310*/  R2UR UR5, R7 ;  /* 0x00000000070572ca */ /* 0x000fe200000e0000 */
[----:B------:R-:W-:-:S12]  /*4320*/  IMAD.MOV.U32 R11, RZ, RZ, R15 ;  /* 0x000000ffff0b7224 */ /* 0x000fd800078e000f */
[----:B------:R-:W3:Y:S01]  /*4330*/  LD.E.64 R10, desc[UR4][R10.64] ;  /* 0x000000040a0a7980 */ /* 0x000ee2000c101b00 */
[----:B------:R-:W-:Y:S01]  /*4340*/  VIADD R4, R4, 0x1 ;  /* 0x0000000104047836 */ /* 0x000fe20000000000 */
[----:B------:R0:W1:Y:S01]  /*4350*/  I2F.F64.U32 R8, R5 ;  /* 0x0000000500087312 */ /* 0x0000620000201800 */
[----:B------:R-:W-:-:S03]  /*4360*/  IADD3 R14, P2, PT, R14, 0x8, RZ ;  /* 0x000000080e0e7810 */ /* 0x000fc60007f5e0ff */
[----:B------:R-:W-:Y:S02]  /*4370*/  ISETP.NE.AND P1, PT, R4, RZ, PT ;  /* 0x000000ff0400720c */ /* 0x000fe40003f25270 */
[----:B------:R-:W-:Y:S02]  /*4380*/  IMAD.X R15, RZ, RZ, R15, P2 ;  /* 0x000000ffff0f7224 */ /* 0x000fe400010e060f */
[----:B0-----:R-:W-:Y:S01]  /*4390*/  VIADD R5, R5, 0x1 ;  /* 0x0000000105057836 */ /* 0x001fe20000000000 */
[----:B---3--:R-:W-:-:S06]  /*43a0*/  DSETP.GT.AND P0, PT, R10, R2, PT ;  /* 0x000000020a00722a */ /* 0x008fcc0003f04000 */
[----:B------:R-:W-:Y:S02]  /*43b0*/  FSEL R2, R10, R2, P0 ;  /* 0x000000020a027208 */ /* 0x000fe40000000000 */
[----:B------:R-:W-:Y:S02]  /*43c0*/  FSEL R3, R11, R3, P0 ;  /* 0x000000030b037208 */ /* 0x000fe40000000000 */
[----:B-1----:R-:W-:Y:S02]  /*43d0*/  FSEL R24, R8, R24, P0 ;  /* 0x0000001808187208 */ /* 0x002fe40000000000 */
[----:B------:R-:W-:Y:S01]  /*43e0*/  FSEL R25, R9, R25, P0 ;  /* 0x0000001909197208 */ /* 0x000fe20000000000 */
[----:B------:R-:W-:Y:S06]  /*43f0*/  @P1 BRA `(.L_x_43) ;  /* 0xfffffffc00bc1947 */ /* 0x000fec000383ffff */
.L_x_41:
[----:B------:R-:W-:Y:S05]  /*4400*/  BSYNC.RECONVERGENT B1 ;  /* 0x0000000000017941 */ /* 0x000fea0003800200 */
.L_x_40:
[----:B------:R-:W-:Y:S05]  /*4410*/  BRA `(.L_x_38) ;  /* 0x0000000000147947 */ /* 0x000fea0003800000 */
.L_x_28:
[----:B------:R-:W3:Y:S01]  /*4420*/  LDC.64 R2, c[0x0][0x390] ;  /* 0x0000e400ff027b82 */ /* 0x000ee20000000a00 */
[----:B------:R-:W-:Y:S02]  /*4430*/  R2UR UR4, R6 ;  /* 0x00000000060472ca */ /* 0x000fe400000e0000 */
[----:B------:R-:W-:Y:S01]  /*4440*/  R2UR UR5, R7 ;  /* 0x00000000070572ca */ /* 0x000fe200000e0000 */
[----:B---3--:R-:W-:-:S12]  /*4450*/  IMAD.WIDE R2, R0, 0x8, R2 ;  /* 0x0000000800027825 */ /* 0x008fd800078e0202 */
[----:B-----5:R3:W-:Y:S02]  /*4460*/  STG.E.64 desc[UR4][R2.64], R12 ;  /* 0x0000000c02007986 */ /* 0x0207e4000c101b04 */
.L_x_38:
[----:B---3--:R-:W3:Y:S01]  /*4470*/  LDC.64 R2, c[0x0][0x398] ;  /* 0x0000e600ff027b82 */ /* 0x008ee20000000a00 */
[----:B------:R-:W-:Y:S02]  /*4480*/  R2UR UR4, R6 ;  /* 0x00000000060472ca */ /* 0x000fe400000e0000 */
[----:B------:R-:W-:Y:S01]  /*4490*/  R2UR UR5, R7 ;  /* 0x00000000070572ca */ /* 0x000fe200000e0000 */
[----:B---3--:R-:W-:-:S12]  /*44a0*/  IMAD.WIDE R2, R0, 0x8, R2 ;  /* 0x0000000800027825 */ /* 0x008fd800078e0202 */
[----:B------:R3:W-:Y:S02]  /*44b0*/  STG.E.64 desc[UR4][R2.64], R24 ;  /* 0x0000001802007986 */ /* 0x0007e4000c101b04 */
.L_x_3:
[----:B------:R-:W-:Y:S05]  /*44c0*/  BSYNC.RECONVERGENT B0 ;  /* 0x0000000000007941 */ /* 0x000fea0003800200 */
.L_x_2:
[----:B---3--:R-:W-:Y:S01]  /*44d0*/  MOV R2, 0x8 ;  /* 0x0000000800027802 */ /* 0x008fe20000000f00 */
[----:B------:R-:W-:Y:S02]  /*44e0*/  IMAD.MOV.U32 R4, RZ, RZ, R18 ;  /* 0x000000ffff047224 */ /* 0x000fe400078e0012 */
[----:B------:R-:W-:Y:S01]  /*44f0*/  IMAD.MOV.U32 R5, RZ, RZ, R19 ;  /* 0x000000ffff057224 */ /* 0x000fe200078e0013 */
[----:B------:R3:W4:Y:S06]  /*4500*/  LDC.64 R6, c[0x4][R2] ;  /* 0x0100000002067b82 */ /* 0x00072c0000000a00 */
[----:B-1----:R-:W-:-:S07]  /*4510*/  LEPC R20, `(.L_x_44) ;  /* 0x000000001014794e */ /* 0x002fce0000000000 */
[----:B0-2345:R-:W-:Y:S05]  /*4520*/  CALL.ABS.NOINC R6 ;  /* 0x0000000006007343 */ /* 0x03dfea0003c00000 */
.L_x_44:
[----:B------:R-:W0:Y:S01]  /*4530*/  LDC.64 R2, c[0x4][R2] ;  /* 0x0100000002027b82 */ /* 0x000e220000000a00 */
[----:B------:R-:W-:Y:S02]  /*4540*/  IMAD.MOV.U32 R4, RZ, RZ, R16 ;  /* 0x000000ffff047224 */ /* 0x000fe400078e0010 */
[----:B------:R-:W-:-:S07]  /*4550*/  IMAD.MOV.U32 R5, RZ, RZ, R17 ;  /* 0x000000ffff057224 */ /* 0x000fce00078e0011 */
[----:B------:R-:W-:-:S07]  /*4560*/  LEPC R20, `(.L_x_45) ;  /* 0x000000001014794e */ /* 0x000fce0000000000 */
[----:B0-----:R-:W-:Y:S05]  /*4570*/  CALL.ABS.NOINC R2 ;  /* 0x0000000002007343 */ /* 0x001fea0003c00000 */
.L_x_45:
[----:B------:R-:W-:Y:S05]  /*4580*/  WARPSYNC.ALL ;  /* 0x0000000000007948 */ /* 0x000fea0003800000 */
[----:B------:R-:W-:Y:S06]  /*4590*/  BAR.SYNC.DEFER_BLOCKING 0x0 ;  /* 0x0000000000007b1d */ /* 0x000fec0000010000 */
[----:B------:R-:W-:Y:S05]  /*45a0*/  EXIT ;  /* 0x000000000000794d */ /* 0x000fea0003800000 */
        .weak           $__internal_0_$__cuda_sm20_div_rn_f64_full
        .type           $__internal_0_$__cuda_sm20_div_rn_f64_full,@function
        .size           $__internal_0_$__cuda_sm20_div_rn_f64_full,(.L_x_50 - $__internal_0_$__cuda_sm20_div_rn_f64_full)
$__internal_0_$__cuda_sm20_div_rn_f64_full:
[----:B------:R-:W0:Y:S01]  /*45b0*/  LDC.64 R4, c[0x3][0x10] ;  /* 0x00c00400ff047b82 */ /* 0x000e220000000a00 */
[----:B------:R-:W-:Y:S02]  /*45c0*/  IMAD.MOV.U32 R3, RZ, RZ, 0x3ff80000 ;  /* 0x3ff80000ff037424 */ /* 0x000fe400078e00ff */
[----:B------:R-:W-:Y:S02]  /*45d0*/  IMAD.MOV.U32 R2, RZ, RZ, 0x0 ;  /* 0x00000000ff027424 */ /* 0x000fe400078e00ff */
[----:B------:R-:W1:Y:S01]  /*45e0*/  MUFU.RCP64H R13, R3 ;  /* 0x00000003000d7308 */ /* 0x000e620000001800 */
[----:B------:R-:W-:Y:S02]  /*45f0*/  IMAD.MOV.U32 R12, RZ, RZ, 0x1 ;  /* 0x00000001ff0c7424 */ /* 0x000fe400078e00ff */
[----:B------:R-:W-:Y:S02]  /*4600*/  IMAD.MOV.U32 R26, RZ, RZ, 0x1ca00000 ;  /* 0x1ca00000ff1a7424 */ /* 0x000fe400078e00ff */
[----:B------:R-:W-:-:S04]  /*4610*/  IMAD.MOV.U32 R22, RZ, RZ, 0x40100000 ;  /* 0x40100000ff167424 */ /* 0x000fc800078e00ff */
[----:B------:R-:W-:Y:S01]  /*4620*/  VIADD R27, R22, 0xffffffff ;  /* 0xffffffff161b7836 */ /* 0x000fe20000000000 */
[----:B-1----:R-:W-:Y:S01]  /*4630*/  DFMA R10, R12, -R2, 1 ;  /* 0x3ff000000c0a742b */ /* 0x002fe20000000802 */
[C---:B0-----:R-:W-:Y:S02]  /*4640*/  FSETP.GEU.AND P1, PT, |R5|.reuse, 1.469367938527859385e-39, PT ;  /* 0x001000000500780b */ /* 0x041fe40003f2e200 */
[----:B------:R-:W-:-:S04]  /*4650*/  LOP3.LUT R25, R5, 0x7ff00000, RZ, 0xc0, !PT ;  /* 0x7ff0000005197812 */ /* 0x000fc800078ec0ff */
[----:B------:R-:W-:Y:S01]  /*4660*/  ISETP.GE.U32.AND P0, PT, R25, 0x40100000, PT ;  /* 0x401000001900780c */ /* 0x000fe20003f06070 */
[----:B------:R-:W-:Y:S01]  /*4670*/  DFMA R10, R10, R10, R10 ;  /* 0x0000000a0a0a722b */ /* 0x000fe2000000000a */
[----:B------:R-:W-:Y:S02]  /*4680*/  IMAD.MOV.U32 R23, RZ, RZ, R25 ;  /* 0x000000ffff177224 */ /* 0x000fe400078e0019 */
[----:B------:R-:W-:-:S04]  /*4690*/  SEL R26, R26, 0x63400000, !P0 ;  /* 0x634000001a1a7807 */ /* 0x000fc80004000000 */
[C-C-:B------:R-:W-:Y:S01]  /*46a0*/  @!P1 LOP3.LUT R14, R26.reuse, 0x80000000, R5.reuse, 0xf8, !PT ;  /* 0x800000001a0e9812 */ /* 0x140fe200078ef805 */
[----:B------:R-:W-:Y:S01]  /*46b0*/  DFMA R12, R12, R10, R12 ;  /* 0x0000000a0c0c722b */ /* 0x000fe2000000000c */
[----:B------:R-:W-:Y:S01]  /*46c0*/  LOP3.LUT R11, R26, 0x800fffff, R5, 0xf8, !PT ;  /* 0x800fffff1a0b7812 */ /* 0x000fe200078ef805 */
[----:B------:R-:W-:Y:S01]  /*46d0*/  IMAD.MOV.U32 R10, RZ, RZ, R4 ;  /* 0x000000ffff0a7224 */ /* 0x000fe200078e0004 */
[----:B------:R-:W-:Y:S01]  /*46e0*/  @!P1 LOP3.LUT R15, R14, 0x100000, RZ, 0xfc, !PT ;  /* 0x001000000e0f9812 */ /* 0x000fe200078efcff */
[----:B------:R-:W-:-:S04]  /*46f0*/  @!P1 IMAD.MOV.U32 R14, RZ, RZ, RZ ;  /* 0x000000ffff0e9224 */ /* 0x000fc800078e00ff */
[----:B------:R-:W-:Y:S02]  /*4700*/  DFMA R20, R12, -R2, 1 ;  /* 0x3ff000000c14742b */ /* 0x000fe40000000802 */
[----:B------:R-:W-:-:S06]  /*4710*/  @!P1 DFMA R10, R10, 2, -R14 ;  /* 0x400000000a0a982b */ /* 0x000fcc000000080e */
[----:B------:R-:W-:-:S04]  /*4720*/  DFMA R12, R12, R20, R12 ;  /* 0x000000140c0c722b */ /* 0x000fc8000000000c */
[----:B------:R-:W-:-:S04]  /*4730*/  @!P1 LOP3.LUT R23, R11, 0x7ff00000, RZ, 0xc0, !PT ;  /* 0x7ff000000b179812 */ /* 0x000fc800078ec0ff */
[----:B------:R-:W-:Y:S01]  /*4740*/  DMUL R14, R12, R10 ;  /* 0x0000000a0c0e7228 */ /* 0x000fe20000000000 */
[----:B------:R-:W-:-:S05]  /*4750*/  VIADD R20, R23, 0xffffffff ;  /* 0xffffffff17147836 */ /* 0x000fca0000000000 */
[----:B------:R-:W-:Y:S02]  /*4760*/  ISETP.GT.U32.AND P0, PT, R20, 0x7feffffe, PT ;  /* 0x7feffffe1400780c */ /* 0x000fe40003f04070 */
[----:B------:R-:W-:Y:S02]  /*4770*/  DFMA R20, R14, -R2, R10 ;  /* 0x800000020e14722b */ /* 0x000fe4000000000a */
[----:B------:R-:W-:-:S06]  /*4780*/  ISETP.GT.U32.OR P0, PT, R27, 0x7feffffe, P0 ;  /* 0x7feffffe1b00780c */ /* 0x000fcc0000704470 */
[----:B------:R-:W-:-:S07]  /*4790*/  DFMA R20, R12, R20, R14 ;  /* 0x000000140c14722b */ /* 0x000fce000000000e */
[----:B------:R-:W-:Y:S05]  /*47a0*/  @P0 BRA `(.L_x_46) ;  /* 0x0000000000680947 */ /* 0x000fea0003800000 */
[----:B------:R-:W-:-:S05]  /*47b0*/  IMAD.MOV.U32 R4, RZ, RZ, 0x40100000 ;  /* 0x40100000ff047424 */ /* 0x000fca00078e00ff */
[----:B------:R-:W-:Y:S01]  /*47c0*/  VIADDMNMX R25, R25, -R4, 0xb9600000, !PT ;  /* 0xb960000019197446 */ /* 0x000fe20007800904 */
[----:B------:R-:W-:-:S03]  /*47d0*/  IMAD.MOV.U32 R4, RZ, RZ, RZ ;  /* 0x000000ffff047224 */ /* 0x000fc600078e00ff */
[----:B------:R-:W-:-:S05]  /*47e0*/  VIMNMX R25, PT, PT, R25, 0x46a00000, PT ;  /* 0x46a0000019197848 */ /* 0x000fca0003fe0100 */
[----:B------:R-:W-:-:S04]  /*47f0*/  IMAD.IADD R26, R25, 0x1, -R26 ;  /* 0x00000001191a7824 */ /* 0x000fc800078e0a1a */
[----:B------:R-:W-:-:S06]  /*4800*/  VIADD R5, R26, 0x7fe00000 ;  /* 0x7fe000001a057836 */ /* 0x000fcc0000000000 */
[----:B------:R-:W-:-:S10]  /*4810*/  DMUL R12, R20, R4 ;  /* 0x00000004140c7228 */ /* 0x000fd40000000000 */
[----:B------:R-:W-:-:S13]  /*4820*/  FSETP.GTU.AND P0, PT, |R13|, 1.469367938527859385e-39, PT ;  /* 0x001000000d00780b */ /* 0x000fda0003f0c200 */
[----:B------:R-:W-:Y:S05]  /*4830*/  @P0 BRA `(.L_x_47) ;  /* 0x00000000008c0947 */ /* 0x000fea0003800000 */
[----:B------:R-:W-:Y:S01]  /*4840*/  DFMA R2, R20, -R2, R10 ;  /* 0x800000021402722b */ /* 0x000fe2000000000a */
[----:B------:R-:W-:-:S09]  /*4850*/  IMAD.MOV.U32 R4, RZ, RZ, RZ ;  /* 0x000000ffff047224 */ /* 0x000fd200078e00ff */
[C---:B------:R-:W-:Y:S02]  /*4860*/  FSETP.NEU.AND P0, PT, R3.reuse, RZ, PT ;  /* 0x000000ff0300720b */ /* 0x040fe40003f0d000 */
[----:B------:R-:W-:-:S04]  /*4870*/  LOP3.LUT R2, R3, 0x40180000, RZ, 0x3c, !PT ;  /* 0x4018000003027812 */ /* 0x000fc800078e3cff */
[----:B------:R-:W-:-:S04]  /*4880*/  LOP3.LUT R11, R2, 0x80000000, RZ, 0xc0, !PT ;  /* 0x80000000020b7812 */ /* 0x000fc800078ec0ff */
[----:B------:R-:W-:-:S03]  /*4890*/  LOP3.LUT R5, R11, R5, RZ, 0xfc, !PT ;  /* 0x000000050b057212 */ /* 0x000fc600078efcff */
[----:B------:R-:W-:Y:S05]  /*48a0*/  @!P0 BRA `(.L_x_47) ;  /* 0x0000000000708947 */ /* 0x000fea0003800000 */
[----:B------:R-:W-:Y:S01]  /*48b0*/  IMAD.MOV R3, RZ, RZ, -R26 ;  /* 0x000000ffff037224 */ /* 0x000fe200078e0a1a */
[----:B------:R-:W-:Y:S01]  /*48c0*/  DMUL.RP R4, R20, R4 ;  /* 0x0000000414047228 */ /* 0x000fe20000008000 */
[----:B------:R-:W-:-:S06]  /*48d0*/  IMAD.MOV.U32 R2, RZ, RZ, RZ ;  /* 0x000000ffff027224 */ /* 0x000fcc00078e00ff */
[----:B------:R-:W-:-:S03]  /*48e0*/  DFMA R2, R12, -R2, R20 ;  /* 0x800000020c02722b */ /* 0x000fc60000000014 */
[----:B------:R-:W-:-:S03]  /*48f0*/  LOP3.LUT R11, R5, R11, RZ, 0x3c, !PT ;  /* 0x0000000b050b7212 */ /* 0x000fc600078e3cff */
[----:B------:R-:W-:-:S04]  /*4900*/  IADD3 R2, PT, PT, -R26, -0x43300000, RZ ;  /* 0xbcd000001a027810 */ /* 0x000fc80007ffe1ff */
[----:B------:R-:W-:-:S04]  /*4910*/  FSETP.NEU.AND P0, PT, |R3|, R2, PT ;  /* 0x000000020300720b */ /* 0x000fc80003f0d200 */
[----:B------:R-:W-:Y:S02]  /*4920*/  FSEL R12, R4, R12, !P0 ;  /* 0x0000000c040c7208 */ /* 0x000fe40004000000 */
[----:B------:R-:W-:Y:S01]  /*4930*/  FSEL R13, R11, R13, !P0 ;  /* 0x0000000d0b0d7208 */ /* 0x000fe20004000000 */
[----:B------:R-:W-:Y:S06]  /*4940*/  BRA `(.L_x_47) ;  /* 0x0000000000487947 */ /* 0x000fec0003800000 */
.L_x_46:
[----:B------:R-:W0:Y:S02]  /*4950*/  LDC.64 R2, c[0x3][0x10] ;  /* 0x00c00400ff027b82 */ /* 0x000e240000000a00 */
[----:B0-----:R-:W-:-:S14]  /*4960*/  DSETP.NAN.AND P0, PT, R2, R2, PT ;  /* 0x000000020200722a */ /* 0x001fdc0003f08000 */
[----:B------:R-:W-:Y:S05]  /*4970*/  @P0 BRA `(.L_x_48) ;  /* 0x0000000000340947 */ /* 0x000fea0003800000 */
[----:B------:R-:W-:Y:S01]  /*4980*/  ISETP.NE.AND P0, PT, R23, R22, PT ;  /* 0x000000161700720c */ /* 0x000fe20003f05270 */
[----:B------:R-:W-:Y:S02]  /*4990*/  IMAD.MOV.U32 R12, RZ, RZ, 0x0 ;  /* 0x00000000ff0c7424 */ /* 0x000fe400078e00ff */
[----:B------:R-:W-:-:S10]  /*49a0*/  IMAD.MOV.U32 R13, RZ, RZ, -0x80000 ;  /* 0xfff80000ff0d7424 */ /* 0x000fd400078e00ff */
[----:B------:R-:W-:Y:S05]  /*49b0*/  @!P0 BRA `(.L_x_47) ;  /* 0x00000000002c8947 */ /* 0x000fea0003800000 */
[----:B------:R-:W-:Y:S02]  /*49c0*/  ISETP.NE.AND P0, PT, R23, 0x7ff00000, PT ;  /* 0x7ff000001700780c */ /* 0x000fe40003f05270 */
[----:B------:R-:W-:Y:S02]  /*49d0*/  LOP3.LUT R5, R5, 0x40180000, RZ, 0x3c, !PT ;  /* 0x4018000005057812 */ /* 0x000fe400078e3cff */
[----:B------:R-:W-:Y:S02]  /*49e0*/  ISETP.EQ.OR P0, PT, R22, RZ, !P0 ;  /* 0x000000ff1600720c */ /* 0x000fe40004702670 */
[----:B------:R-:W-:-:S11]  /*49f0*/  LOP3.LUT R13, R5, 0x80000000, RZ, 0xc0, !PT ;  /* 0x80000000050d7812 */ /* 0x000fd600078ec0ff */
[----:B------:R-:W-:Y:S01]  /*4a00*/  @P0 LOP3.LUT R2, R13, 0x7ff00000, RZ, 0xfc, !PT ;  /* 0x7ff000000d020812 */ /* 0x000fe200078efcff */
[----:B------:R-:W-:Y:S02]  /*4a10*/  @!P0 IMAD.MOV.U32 R12, RZ, RZ, RZ ;  /* 0x000000ffff0c8224 */ /* 0x000fe400078e00ff */
[----:B------:R-:W-:Y:S02]  /*4a20*/  @P0 IMAD.MOV.U32 R12, RZ, RZ, RZ ;  /* 0x000000ffff0c0224 */ /* 0x000fe400078e00ff */
[----:B------:R-:W-:Y:S01]  /*4a30*/  @P0 IMAD.MOV.U32 R13, RZ, RZ, R2 ;  /* 0x000000ffff0d0224 */ /* 0x000fe200078e0002 */
[----:B------:R-:W-:Y:S06]  /*4a40*/  BRA `(.L_x_47) ;  /* 0x0000000000087947 */ /* 0x000fec0003800000 */
.L_x_48:
[----:B------:R-:W-:Y:S01]  /*4a50*/  LOP3.LUT R13, R5, 0x80000, RZ, 0xfc, !PT ;  /* 0x00080000050d7812 */ /* 0x000fe200078efcff */
[----:B------:R-:W-:-:S07]  /*4a60*/  IMAD.MOV.U32 R12, RZ, RZ, R4 ;  /* 0x000000ffff0c7224 */ /* 0x000fce00078e0004 */
.L_x_47:
[----:B------:R-:W-:Y:S02]  /*4a70*/  IMAD.MOV.U32 R25, RZ, RZ, 0x0 ;  /* 0x00000000ff197424 */ /* 0x000fe400078e00ff */
[----:B------:R-:W-:Y:S02]  /*4a80*/  IMAD.MOV.U32 R4, RZ, RZ, R12 ;  /* 0x000000ffff047224 */ /* 0x000fe400078e000c */
[----:B------:R-:W-:Y:S01]  /*4a90*/  IMAD.MOV.U32 R5, RZ, RZ, R13 ;  /* 0x000000ffff057224 */ /* 0x000fe200078e000d */
[----:B------:R-:W-:Y:S06]  /*4aa0*/  RET.REL.NODEC R24 `(_Z14valueIterationPdS_S_S_S_) ;  /* 0xffffffb418547950 */ /* 0x000fec0003c3ffff */
.L_x_49:
[----:B------:R-:W-:-:S00]  /*4ab0*/  BRA `(.L_x_49) ;  /* 0xfffffffc00fc7947 */ /* 0x000fc0000383ffff */
[----:B------:R-:W-:-:S00]  /*4ac0*/  NOP ;  /* 0x0000000000007918 */ /* 0x000fc00000000000 */
        /* <DEDUP_REMOVED lines=11> */
.L_x_50:


//--------------------- .nv.shared.reserved.0     --------------------------
	.section	.nv.shared.reserved.0,"aw",@nobits
	.weak		__nv_reservedSMEM_offset_0_alias
	.size		__nv_reservedSMEM_offset_0_alias, 0, 64
	.other		__nv_reservedSMEM_offset_0_alias,@"STO_CUDA_RESERVED_SHARED STV_DEFAULT"
__nv_reservedSMEM_offset_0_alias:
	.zero		0
	.zero		64


//--------------------- .nv.constant0._Z14valueIterationPdS_S_S_S_ --------------------------
	.section	.nv.constant0._Z14valueIterationPdS_S_S_S_,"a",@progbits
	.sectionflags	@""
	.align	4
.nv.constant0._Z14valueIterationPdS_S_S_S_:
	.zero		936


//--------------------- SYMBOLS --------------------------

	.type		.nv.reservedSmem.offset0,@object
	.size		.nv.reservedSmem.offset0,0x4
	.type		malloc,@function
	.type		free,@function
